//
// Generated by NVIDIA NVVM Compiler
//
// Compiler Build ID: CL-36424714
// Cuda compilation tools, release 13.0, V13.0.88
// Based on NVVM 20.0.0
//

.version 9.0
.target sm_100
.address_size 64

	// .globl	_Z8myKernelPPiiiPc
// _ZZ8myKernelPPiiiPcE1C has been demoted
// _ZZ8myKernelPPiiiPcE10A_elements has been demoted
// _ZZ8myKernelPPiiiPcE10B_elements has been demoted

.visible .entry _Z8myKernelPPiiiPc(
	.param .u64 .ptr .align 1 _Z8myKernelPPiiiPc_param_0,
	.param .u32 _Z8myKernelPPiiiPc_param_1,
	.param .u32 _Z8myKernelPPiiiPc_param_2,
	.param .u64 .ptr .align 1 _Z8myKernelPPiiiPc_param_3
)
{
	.reg .pred 	%p<48>;
	.reg .b16 	%rs<30>;
	.reg .b32 	%r<527>;
	.reg .b64 	%rd<348>;
	// demoted variable
	.shared .align 4 .b8 _ZZ8myKernelPPiiiPcE1C[4096];
	// demoted variable
	.shared .align 8 .b8 _ZZ8myKernelPPiiiPcE10A_elements[256];
	// demoted variable
	.shared .align 8 .b8 _ZZ8myKernelPPiiiPcE10B_elements[256];
	ld.param.u64 	%rd17, [_Z8myKernelPPiiiPc_param_0];
	ld.param.u32 	%r78, [_Z8myKernelPPiiiPc_param_1];
	ld.param.u32 	%r79, [_Z8myKernelPPiiiPc_param_2];
	ld.param.u64 	%rd18, [_Z8myKernelPPiiiPc_param_3];
	cvta.to.global.u64 	%rd1, %rd18;
	cvta.to.global.u64 	%rd2, %rd17;
	mov.u32 	%r1, %ctaid.x;
	add.s32 	%r2, %r79, %r1;
	add.s32 	%r3, %r78, -1;
	shr.s32 	%r80, %r3, 31;
	shr.u32 	%r81, %r80, 27;
	add.s32 	%r82, %r3, %r81;
	shr.s32 	%r83, %r82, 5;
	add.s32 	%r84, %r78, %r79;
	add.s32 	%r85, %r84, -2;
	shr.s32 	%r86, %r85, 31;
	shr.u32 	%r87, %r86, 27;
	add.s32 	%r88, %r85, %r87;
	shr.s32 	%r89, %r88, 5;
	min.s32 	%r90, %r83, %r89;
	setp.gt.s32 	%p1, %r2, %r90;
	@%p1 bra 	$L__BB0_41;
	add.s32 	%r504, %r1, 1;
	setp.ge.s32 	%p2, %r504, %r2;
	@%p2 bra 	$L__BB0_6;
	mov.u32 	%r5, %tid.y;
	mov.u32 	%r6, %tid.x;
	shl.b32 	%r91, %r1, 5;
	add.s32 	%r92, %r91, %r5;
	mul.wide.u32 	%rd19, %r92, 8;
	add.s64 	%rd3, %rd2, %rd19;
	shl.b32 	%r93, %r5, 3;
	mov.u32 	%r94, _ZZ8myKernelPPiiiPcE10A_elements;
	add.s32 	%r7, %r94, %r93;
	shl.b32 	%r8, %r2, 5;
	mov.u32 	%r95, _ZZ8myKernelPPiiiPcE10B_elements;
	add.s32 	%r9, %r95, %r93;
	or.b32  	%r96, %r5, %r6;
	and.b32  	%r10, %r96, 992;
	shl.b32 	%r97, %r5, 7;
	mov.u32 	%r98, _ZZ8myKernelPPiiiPcE1C;
	add.s32 	%r99, %r98, %r97;
	shl.b32 	%r100, %r6, 2;
	add.s32 	%r11, %r99, %r100;
	mul.wide.u32 	%rd26, %r8, 4;
	mul.wide.u32 	%rd32, %r6, 4;
$L__BB0_3:
	setp.ne.s32 	%p3, %r10, 0;
	ld.global.u64 	%rd20, [%rd3];
	shl.b32 	%r101, %r504, 5;
	add.s32 	%r102, %r101, -1;
	mul.wide.u32 	%rd21, %r102, 4;
	add.s64 	%rd22, %rd20, %rd21;
	st.shared.u64 	[%r7], %rd22;
	add.s32 	%r103, %r101, %r5;
	mul.wide.u32 	%rd23, %r103, 8;
	add.s64 	%rd24, %rd2, %rd23;
	ld.global.u64 	%rd25, [%rd24];
	add.s64 	%rd27, %rd25, %rd26;
	st.shared.u64 	[%r9], %rd27;
	@%p3 bra 	$L__BB0_5;
	bar.sync 	0;
	ld.shared.u64 	%rd28, [%r7];
	cvta.to.global.u64 	%rd29, %rd28;
	ld.global.u32 	%r104, [%rd29];
	ld.shared.u64 	%rd30, [_ZZ8myKernelPPiiiPcE10B_elements];
	cvta.to.global.u64 	%rd31, %rd30;
	add.s64 	%rd33, %rd31, %rd32;
	ld.global.u32 	%r105, [%rd33];
	add.s32 	%r106, %r105, %r104;
	ld.global.u32 	%r107, [%rd29+4];
	ld.shared.u64 	%rd34, [_ZZ8myKernelPPiiiPcE10B_elements+8];
	cvta.to.global.u64 	%rd35, %rd34;
	add.s64 	%rd36, %rd35, %rd32;
	ld.global.u32 	%r108, [%rd36];
	add.s32 	%r109, %r108, %r107;
	max.s32 	%r110, %r106, %r109;
	ld.global.u32 	%r111, [%rd29+8];
	ld.shared.u64 	%rd37, [_ZZ8myKernelPPiiiPcE10B_elements+16];
	cvta.to.global.u64 	%rd38, %rd37;
	add.s64 	%rd39, %rd38, %rd32;
	ld.global.u32 	%r112, [%rd39];
	add.s32 	%r113, %r112, %r111;
	max.s32 	%r114, %r110, %r113;
	ld.global.u32 	%r115, [%rd29+12];
	ld.shared.u64 	%rd40, [_ZZ8myKernelPPiiiPcE10B_elements+24];
	cvta.to.global.u64 	%rd41, %rd40;
	add.s64 	%rd42, %rd41, %rd32;
	ld.global.u32 	%r116, [%rd42];
	add.s32 	%r117, %r116, %r115;
	max.s32 	%r118, %r114, %r117;
	ld.global.u32 	%r119, [%rd29+16];
	ld.shared.u64 	%rd43, [_ZZ8myKernelPPiiiPcE10B_elements+32];
	cvta.to.global.u64 	%rd44, %rd43;
	add.s64 	%rd45, %rd44, %rd32;
	ld.global.u32 	%r120, [%rd45];
	add.s32 	%r121, %r120, %r119;
	max.s32 	%r122, %r118, %r121;
	ld.global.u32 	%r123, [%rd29+20];
	ld.shared.u64 	%rd46, [_ZZ8myKernelPPiiiPcE10B_elements+40];
	cvta.to.global.u64 	%rd47, %rd46;
	add.s64 	%rd48, %rd47, %rd32;
	ld.global.u32 	%r124, [%rd48];
	add.s32 	%r125, %r124, %r123;
	max.s32 	%r126, %r122, %r125;
	ld.global.u32 	%r127, [%rd29+24];
	ld.shared.u64 	%rd49, [_ZZ8myKernelPPiiiPcE10B_elements+48];
	cvta.to.global.u64 	%rd50, %rd49;
	add.s64 	%rd51, %rd50, %rd32;
	ld.global.u32 	%r128, [%rd51];
	add.s32 	%r129, %r128, %r127;
	max.s32 	%r130, %r126, %r129;
	ld.global.u32 	%r131, [%rd29+28];
	ld.shared.u64 	%rd52, [_ZZ8myKernelPPiiiPcE10B_elements+56];
	cvta.to.global.u64 	%rd53, %rd52;
	add.s64 	%rd54, %rd53, %rd32;
	ld.global.u32 	%r132, [%rd54];
	add.s32 	%r133, %r132, %r131;
	max.s32 	%r134, %r130, %r133;
	ld.global.u32 	%r135, [%rd29+32];
	ld.shared.u64 	%rd55, [_ZZ8myKernelPPiiiPcE10B_elements+64];
	cvta.to.global.u64 	%rd56, %rd55;
	add.s64 	%rd57, %rd56, %rd32;
	ld.global.u32 	%r136, [%rd57];
	add.s32 	%r137, %r136, %r135;
	max.s32 	%r138, %r134, %r137;
	ld.global.u32 	%r139, [%rd29+36];
	ld.shared.u64 	%rd58, [_ZZ8myKernelPPiiiPcE10B_elements+72];
	cvta.to.global.u64 	%rd59, %rd58;
	add.s64 	%rd60, %rd59, %rd32;
	ld.global.u32 	%r140, [%rd60];
	add.s32 	%r141, %r140, %r139;
	max.s32 	%r142, %r138, %r141;
	ld.global.u32 	%r143, [%rd29+40];
	ld.shared.u64 	%rd61, [_ZZ8myKernelPPiiiPcE10B_elements+80];
	cvta.to.global.u64 	%rd62, %rd61;
	add.s64 	%rd63, %rd62, %rd32;
	ld.global.u32 	%r144, [%rd63];
	add.s32 	%r145, %r144, %r143;
	max.s32 	%r146, %r142, %r145;
	ld.global.u32 	%r147, [%rd29+44];
	ld.shared.u64 	%rd64, [_ZZ8myKernelPPiiiPcE10B_elements+88];
	cvta.to.global.u64 	%rd65, %rd64;
	add.s64 	%rd66, %rd65, %rd32;
	ld.global.u32 	%r148, [%rd66];
	add.s32 	%r149, %r148, %r147;
	max.s32 	%r150, %r146, %r149;
	ld.global.u32 	%r151, [%rd29+48];
	ld.shared.u64 	%rd67, [_ZZ8myKernelPPiiiPcE10B_elements+96];
	cvta.to.global.u64 	%rd68, %rd67;
	add.s64 	%rd69, %rd68, %rd32;
	ld.global.u32 	%r152, [%rd69];
	add.s32 	%r153, %r152, %r151;
	max.s32 	%r154, %r150, %r153;
	ld.global.u32 	%r155, [%rd29+52];
	ld.shared.u64 	%rd70, [_ZZ8myKernelPPiiiPcE10B_elements+104];
	cvta.to.global.u64 	%rd71, %rd70;
	add.s64 	%rd72, %rd71, %rd32;
	ld.global.u32 	%r156, [%rd72];
	add.s32 	%r157, %r156, %r155;
	max.s32 	%r158, %r154, %r157;
	ld.global.u32 	%r159, [%rd29+56];
	ld.shared.u64 	%rd73, [_ZZ8myKernelPPiiiPcE10B_elements+112];
	cvta.to.global.u64 	%rd74, %rd73;
	add.s64 	%rd75, %rd74, %rd32;
	ld.global.u32 	%r160, [%rd75];
	add.s32 	%r161, %r160, %r159;
	max.s32 	%r162, %r158, %r161;
	ld.global.u32 	%r163, [%rd29+60];
	ld.shared.u64 	%rd76, [_ZZ8myKernelPPiiiPcE10B_elements+120];
	cvta.to.global.u64 	%rd77, %rd76;
	add.s64 	%rd78, %rd77, %rd32;
	ld.global.u32 	%r164, [%rd78];
	add.s32 	%r165, %r164, %r163;
	max.s32 	%r166, %r162, %r165;
	ld.global.u32 	%r167, [%rd29+64];
	ld.shared.u64 	%rd79, [_ZZ8myKernelPPiiiPcE10B_elements+128];
	cvta.to.global.u64 	%rd80, %rd79;
	add.s64 	%rd81, %rd80, %rd32;
	ld.global.u32 	%r168, [%rd81];
	add.s32 	%r169, %r168, %r167;
	max.s32 	%r170, %r166, %r169;
	ld.global.u32 	%r171, [%rd29+68];
	ld.shared.u64 	%rd82, [_ZZ8myKernelPPiiiPcE10B_elements+136];
	cvta.to.global.u64 	%rd83, %rd82;
	add.s64 	%rd84, %rd83, %rd32;
	ld.global.u32 	%r172, [%rd84];
	add.s32 	%r173, %r172, %r171;
	max.s32 	%r174, %r170, %r173;
	ld.global.u32 	%r175, [%rd29+72];
	ld.shared.u64 	%rd85, [_ZZ8myKernelPPiiiPcE10B_elements+144];
	cvta.to.global.u64 	%rd86, %rd85;
	add.s64 	%rd87, %rd86, %rd32;
	ld.global.u32 	%r176, [%rd87];
	add.s32 	%r177, %r176, %r175;
	max.s32 	%r178, %r174, %r177;
	ld.global.u32 	%r179, [%rd29+76];
	ld.shared.u64 	%rd88, [_ZZ8myKernelPPiiiPcE10B_elements+152];
	cvta.to.global.u64 	%rd89, %rd88;
	add.s64 	%rd90, %rd89, %rd32;
	ld.global.u32 	%r180, [%rd90];
	add.s32 	%r181, %r180, %r179;
	max.s32 	%r182, %r178, %r181;
	ld.global.u32 	%r183, [%rd29+80];
	ld.shared.u64 	%rd91, [_ZZ8myKernelPPiiiPcE10B_elements+160];
	cvta.to.global.u64 	%rd92, %rd91;
	add.s64 	%rd93, %rd92, %rd32;
	ld.global.u32 	%r184, [%rd93];
	add.s32 	%r185, %r184, %r183;
	max.s32 	%r186, %r182, %r185;
	ld.global.u32 	%r187, [%rd29+84];
	ld.shared.u64 	%rd94, [_ZZ8myKernelPPiiiPcE10B_elements+168];
	cvta.to.global.u64 	%rd95, %rd94;
	add.s64 	%rd96, %rd95, %rd32;
	ld.global.u32 	%r188, [%rd96];
	add.s32 	%r189, %r188, %r187;
	max.s32 	%r190, %r186, %r189;
	ld.global.u32 	%r191, [%rd29+88];
	ld.shared.u64 	%rd97, [_ZZ8myKernelPPiiiPcE10B_elements+176];
	cvta.to.global.u64 	%rd98, %rd97;
	add.s64 	%rd99, %rd98, %rd32;
	ld.global.u32 	%r192, [%rd99];
	add.s32 	%r193, %r192, %r191;
	max.s32 	%r194, %r190, %r193;
	ld.global.u32 	%r195, [%rd29+92];
	ld.shared.u64 	%rd100, [_ZZ8myKernelPPiiiPcE10B_elements+184];
	cvta.to.global.u64 	%rd101, %rd100;
	add.s64 	%rd102, %rd101, %rd32;
	ld.global.u32 	%r196, [%rd102];
	add.s32 	%r197, %r196, %r195;
	max.s32 	%r198, %r194, %r197;
	ld.global.u32 	%r199, [%rd29+96];
	ld.shared.u64 	%rd103, [_ZZ8myKernelPPiiiPcE10B_elements+192];
	cvta.to.global.u64 	%rd104, %rd103;
	add.s64 	%rd105, %rd104, %rd32;
	ld.global.u32 	%r200, [%rd105];
	add.s32 	%r201, %r200, %r199;
	max.s32 	%r202, %r198, %r201;
	ld.global.u32 	%r203, [%rd29+100];
	ld.shared.u64 	%rd106, [_ZZ8myKernelPPiiiPcE10B_elements+200];
	cvta.to.global.u64 	%rd107, %rd106;
	add.s64 	%rd108, %rd107, %rd32;
	ld.global.u32 	%r204, [%rd108];
	add.s32 	%r205, %r204, %r203;
	max.s32 	%r206, %r202, %r205;
	ld.global.u32 	%r207, [%rd29+104];
	ld.shared.u64 	%rd109, [_ZZ8myKernelPPiiiPcE10B_elements+208];
	cvta.to.global.u64 	%rd110, %rd109;
	add.s64 	%rd111, %rd110, %rd32;
	ld.global.u32 	%r208, [%rd111];
	add.s32 	%r209, %r208, %r207;
	max.s32 	%r210, %r206, %r209;
	ld.global.u32 	%r211, [%rd29+108];
	ld.shared.u64 	%rd112, [_ZZ8myKernelPPiiiPcE10B_elements+216];
	cvta.to.global.u64 	%rd113, %rd112;
	add.s64 	%rd114, %rd113, %rd32;
	ld.global.u32 	%r212, [%rd114];
	add.s32 	%r213, %r212, %r211;
	max.s32 	%r214, %r210, %r213;
	ld.global.u32 	%r215, [%rd29+112];
	ld.shared.u64 	%rd115, [_ZZ8myKernelPPiiiPcE10B_elements+224];
	cvta.to.global.u64 	%rd116, %rd115;
	add.s64 	%rd117, %rd116, %rd32;
	ld.global.u32 	%r216, [%rd117];
	add.s32 	%r217, %r216, %r215;
	max.s32 	%r218, %r214, %r217;
	ld.global.u32 	%r219, [%rd29+116];
	ld.shared.u64 	%rd118, [_ZZ8myKernelPPiiiPcE10B_elements+232];
	cvta.to.global.u64 	%rd119, %rd118;
	add.s64 	%rd120, %rd119, %rd32;
	ld.global.u32 	%r220, [%rd120];
	add.s32 	%r221, %r220, %r219;
	max.s32 	%r222, %r218, %r221;
	ld.global.u32 	%r223, [%rd29+120];
	ld.shared.u64 	%rd121, [_ZZ8myKernelPPiiiPcE10B_elements+240];
	cvta.to.global.u64 	%rd122, %rd121;
	add.s64 	%rd123, %rd122, %rd32;
	ld.global.u32 	%r224, [%rd123];
	add.s32 	%r225, %r224, %r223;
	max.s32 	%r226, %r222, %r225;
	ld.global.u32 	%r227, [%rd29+124];
	ld.shared.u64 	%rd124, [_ZZ8myKernelPPiiiPcE10B_elements+248];
	cvta.to.global.u64 	%rd125, %rd124;
	add.s64 	%rd126, %rd125, %rd32;
	ld.global.u32 	%r228, [%rd126];
	add.s32 	%r229, %r228, %r227;
	max.s32 	%r230, %r226, %r229;
	bar.sync 	0;
	ld.shared.u32 	%r231, [%r11];
	max.s32 	%r232, %r230, %r231;
	max.s32 	%r233, %r232, 0;
	st.shared.u32 	[%r11], %r233;
$L__BB0_5:
	add.s32 	%r504, %r504, 1;
	setp.ne.s32 	%p4, %r504, %r2;
	@%p4 bra 	$L__BB0_3;
$L__BB0_6:
	shl.b32 	%r234, %r79, 5;
	max.s32 	%r14, %r234, 34;
	add.s32 	%r505, %r14, -33;
	or.b32  	%r16, %r234, 31;
	add.s32 	%r235, %r234, %r78;
	shl.b32 	%r17, %r2, 5;
	not.b32 	%r236, %r17;
	add.s32 	%r237, %r235, %r236;
	min.s32 	%r18, %r16, %r237;
	setp.gt.s32 	%p5, %r505, %r18;
	@%p5 bra 	$L__BB0_41;
	setp.lt.s32 	%p6, %r79, 1;
	shl.b32 	%r19, %r1, 5;
	add.s32 	%r238, %r16, %r19;
	min.s32 	%r20, %r3, %r238;
	mov.u32 	%r21, %tid.x;
	add.s32 	%r22, %r17, %r21;
	shr.s32 	%r239, %r78, 31;
	shr.u32 	%r240, %r239, 27;
	add.s32 	%r241, %r78, %r240;
	shr.s32 	%r242, %r241, 5;
	add.s32 	%r23, %r242, -1;
	setp.eq.s32 	%p7, %r2, %r23;
	selp.b32 	%r24, -33, -32, %p7;
	@%p6 bra 	$L__BB0_22;
	add.s64 	%rd4, %rd2, 72;
	add.s32 	%r25, %r24, -8;
	mov.u32 	%r26, %tid.y;
$L__BB0_9:
	mov.u32 	%r27, %r505;
	add.s32 	%r319, %r27, %r19;
	max.s32 	%r320, %r17, %r319;
	add.s32 	%r321, %r319, 31;
	min.s32 	%r322, %r20, %r321;
	add.s32 	%r28, %r320, %r21;
	setp.gt.s32 	%p30, %r28, %r322;
	@%p30 bra 	$L__BB0_21;
	setp.ne.s32 	%p31, %r26, 0;
	sub.s32 	%r29, %r28, %r27;
	mul.wide.s32 	%rd202, %r29, 8;
	add.s64 	%rd5, %rd2, %rd202;
	ld.global.u64 	%rd203, [%rd5];
	cvta.to.global.u64 	%rd6, %rd203;
	@%p31 bra 	$L__BB0_21;
	mul.wide.s32 	%rd204, %r28, 4;
	add.s64 	%rd7, %rd6, %rd204;
	ld.global.u32 	%r323, [%rd7];
	shr.s32 	%r324, %r29, 31;
	shr.u32 	%r325, %r324, 27;
	add.s32 	%r326, %r29, %r325;
	and.b32  	%r327, %r326, 33554400;
	sub.s32 	%r328, %r29, %r327;
	shr.s32 	%r329, %r28, 31;
	shr.u32 	%r330, %r329, 27;
	add.s32 	%r331, %r28, %r330;
	and.b32  	%r332, %r331, 1073741792;
	sub.s32 	%r333, %r28, %r332;
	mul.wide.s32 	%rd205, %r29, 4;
	add.s64 	%rd206, %rd6, %rd205;
	ld.global.u32 	%r334, [%rd206];
	ld.global.u64 	%rd207, [%rd5+8];
	cvta.to.global.u64 	%rd208, %rd207;
	add.s64 	%rd8, %rd208, %rd204;
	ld.global.u32 	%r335, [%rd8];
	add.s32 	%r336, %r335, %r334;
	max.s32 	%r337, %r336, %r323;
	ld.global.u32 	%r338, [%rd206+4];
	ld.global.u64 	%rd209, [%rd5+16];
	cvta.to.global.u64 	%rd210, %rd209;
	add.s64 	%rd211, %rd210, %rd204;
	ld.global.u32 	%r339, [%rd211];
	add.s32 	%r340, %r339, %r338;
	max.s32 	%r341, %r340, %r337;
	ld.global.u32 	%r342, [%rd206+8];
	ld.global.u64 	%rd212, [%rd5+24];
	cvta.to.global.u64 	%rd213, %rd212;
	add.s64 	%rd214, %rd213, %rd204;
	ld.global.u32 	%r343, [%rd214];
	add.s32 	%r344, %r343, %r342;
	max.s32 	%r345, %r344, %r341;
	ld.global.u32 	%r346, [%rd206+12];
	ld.global.u64 	%rd215, [%rd5+32];
	cvta.to.global.u64 	%rd216, %rd215;
	add.s64 	%rd217, %rd216, %rd204;
	ld.global.u32 	%r347, [%rd217];
	add.s32 	%r348, %r347, %r346;
	max.s32 	%r349, %r348, %r345;
	ld.global.u32 	%r350, [%rd206+16];
	ld.global.u64 	%rd218, [%rd5+40];
	cvta.to.global.u64 	%rd219, %rd218;
	add.s64 	%rd220, %rd219, %rd204;
	ld.global.u32 	%r351, [%rd220];
	add.s32 	%r352, %r351, %r350;
	max.s32 	%r353, %r352, %r349;
	ld.global.u32 	%r354, [%rd206+20];
	ld.global.u64 	%rd221, [%rd5+48];
	cvta.to.global.u64 	%rd222, %rd221;
	add.s64 	%rd223, %rd222, %rd204;
	ld.global.u32 	%r355, [%rd223];
	add.s32 	%r356, %r355, %r354;
	max.s32 	%r357, %r356, %r353;
	ld.global.u32 	%r358, [%rd206+24];
	ld.global.u64 	%rd224, [%rd5+56];
	cvta.to.global.u64 	%rd225, %rd224;
	add.s64 	%rd226, %rd225, %rd204;
	ld.global.u32 	%r359, [%rd226];
	add.s32 	%r360, %r359, %r358;
	max.s32 	%r361, %r360, %r357;
	ld.global.u32 	%r362, [%rd206+28];
	ld.global.u64 	%rd227, [%rd5+64];
	cvta.to.global.u64 	%rd228, %rd227;
	add.s64 	%rd229, %rd228, %rd204;
	ld.global.u32 	%r363, [%rd229];
	add.s32 	%r364, %r363, %r362;
	max.s32 	%r365, %r364, %r361;
	ld.global.u32 	%r366, [%rd206+32];
	ld.global.u64 	%rd230, [%rd5+72];
	cvta.to.global.u64 	%rd231, %rd230;
	add.s64 	%rd232, %rd231, %rd204;
	ld.global.u32 	%r367, [%rd232];
	add.s32 	%r368, %r367, %r366;
	max.s32 	%r369, %r368, %r365;
	ld.global.u32 	%r370, [%rd206+36];
	ld.global.u64 	%rd233, [%rd5+80];
	cvta.to.global.u64 	%rd234, %rd233;
	add.s64 	%rd235, %rd234, %rd204;
	ld.global.u32 	%r371, [%rd235];
	add.s32 	%r372, %r371, %r370;
	max.s32 	%r373, %r372, %r369;
	ld.global.u32 	%r374, [%rd206+40];
	ld.global.u64 	%rd236, [%rd5+88];
	cvta.to.global.u64 	%rd237, %rd236;
	add.s64 	%rd238, %rd237, %rd204;
	ld.global.u32 	%r375, [%rd238];
	add.s32 	%r376, %r375, %r374;
	max.s32 	%r377, %r376, %r373;
	ld.global.u32 	%r378, [%rd206+44];
	ld.global.u64 	%rd239, [%rd5+96];
	cvta.to.global.u64 	%rd240, %rd239;
	add.s64 	%rd241, %rd240, %rd204;
	ld.global.u32 	%r379, [%rd241];
	add.s32 	%r380, %r379, %r378;
	max.s32 	%r381, %r380, %r377;
	ld.global.u32 	%r382, [%rd206+48];
	ld.global.u64 	%rd242, [%rd5+104];
	cvta.to.global.u64 	%rd243, %rd242;
	add.s64 	%rd244, %rd243, %rd204;
	ld.global.u32 	%r383, [%rd244];
	add.s32 	%r384, %r383, %r382;
	max.s32 	%r385, %r384, %r381;
	ld.global.u32 	%r386, [%rd206+52];
	ld.global.u64 	%rd245, [%rd5+112];
	cvta.to.global.u64 	%rd246, %rd245;
	add.s64 	%rd247, %rd246, %rd204;
	ld.global.u32 	%r387, [%rd247];
	add.s32 	%r388, %r387, %r386;
	max.s32 	%r389, %r388, %r385;
	ld.global.u32 	%r390, [%rd206+56];
	ld.global.u64 	%rd248, [%rd5+120];
	cvta.to.global.u64 	%rd249, %rd248;
	add.s64 	%rd250, %rd249, %rd204;
	ld.global.u32 	%r391, [%rd250];
	add.s32 	%r392, %r391, %r390;
	max.s32 	%r393, %r392, %r389;
	ld.global.u32 	%r394, [%rd206+60];
	ld.global.u64 	%rd251, [%rd5+128];
	cvta.to.global.u64 	%rd252, %rd251;
	add.s64 	%rd253, %rd252, %rd204;
	ld.global.u32 	%r395, [%rd253];
	add.s32 	%r396, %r395, %r394;
	max.s32 	%r397, %r396, %r393;
	ld.global.u32 	%r398, [%rd206+64];
	ld.global.u64 	%rd254, [%rd5+136];
	cvta.to.global.u64 	%rd255, %rd254;
	add.s64 	%rd256, %rd255, %rd204;
	ld.global.u32 	%r399, [%rd256];
	add.s32 	%r400, %r399, %r398;
	max.s32 	%r401, %r400, %r397;
	ld.global.u32 	%r402, [%rd206+68];
	ld.global.u64 	%rd257, [%rd5+144];
	cvta.to.global.u64 	%rd258, %rd257;
	add.s64 	%rd259, %rd258, %rd204;
	ld.global.u32 	%r403, [%rd259];
	add.s32 	%r404, %r403, %r402;
	max.s32 	%r405, %r404, %r401;
	ld.global.u32 	%r406, [%rd206+72];
	ld.global.u64 	%rd260, [%rd5+152];
	cvta.to.global.u64 	%rd261, %rd260;
	add.s64 	%rd262, %rd261, %rd204;
	ld.global.u32 	%r407, [%rd262];
	add.s32 	%r408, %r407, %r406;
	max.s32 	%r409, %r408, %r405;
	ld.global.u32 	%r410, [%rd206+76];
	ld.global.u64 	%rd263, [%rd5+160];
	cvta.to.global.u64 	%rd264, %rd263;
	add.s64 	%rd265, %rd264, %rd204;
	ld.global.u32 	%r411, [%rd265];
	add.s32 	%r412, %r411, %r410;
	max.s32 	%r413, %r412, %r409;
	ld.global.u32 	%r414, [%rd206+80];
	ld.global.u64 	%rd266, [%rd5+168];
	cvta.to.global.u64 	%rd267, %rd266;
	add.s64 	%rd268, %rd267, %rd204;
	ld.global.u32 	%r415, [%rd268];
	add.s32 	%r416, %r415, %r414;
	max.s32 	%r417, %r416, %r413;
	ld.global.u32 	%r418, [%rd206+84];
	ld.global.u64 	%rd269, [%rd5+176];
	cvta.to.global.u64 	%rd270, %rd269;
	add.s64 	%rd271, %rd270, %rd204;
	ld.global.u32 	%r419, [%rd271];
	add.s32 	%r420, %r419, %r418;
	max.s32 	%r421, %r420, %r417;
	ld.global.u32 	%r422, [%rd206+88];
	ld.global.u64 	%rd272, [%rd5+184];
	cvta.to.global.u64 	%rd273, %rd272;
	add.s64 	%rd274, %rd273, %rd204;
	ld.global.u32 	%r423, [%rd274];
	add.s32 	%r424, %r423, %r422;
	max.s32 	%r425, %r424, %r421;
	ld.global.u32 	%r426, [%rd206+92];
	ld.global.u64 	%rd275, [%rd5+192];
	cvta.to.global.u64 	%rd276, %rd275;
	add.s64 	%rd277, %rd276, %rd204;
	ld.global.u32 	%r427, [%rd277];
	add.s32 	%r428, %r427, %r426;
	max.s32 	%r429, %r428, %r425;
	ld.global.u32 	%r430, [%rd206+96];
	ld.global.u64 	%rd278, [%rd5+200];
	cvta.to.global.u64 	%rd279, %rd278;
	add.s64 	%rd280, %rd279, %rd204;
	ld.global.u32 	%r431, [%rd280];
	add.s32 	%r432, %r431, %r430;
	max.s32 	%r433, %r432, %r429;
	ld.global.u32 	%r434, [%rd206+100];
	ld.global.u64 	%rd281, [%rd5+208];
	cvta.to.global.u64 	%rd282, %rd281;
	add.s64 	%rd283, %rd282, %rd204;
	ld.global.u32 	%r435, [%rd283];
	add.s32 	%r436, %r435, %r434;
	max.s32 	%r437, %r436, %r433;
	ld.global.u32 	%r438, [%rd206+104];
	ld.global.u64 	%rd284, [%rd5+216];
	cvta.to.global.u64 	%rd285, %rd284;
	add.s64 	%rd286, %rd285, %rd204;
	ld.global.u32 	%r439, [%rd286];
	add.s32 	%r440, %r439, %r438;
	max.s32 	%r441, %r440, %r437;
	ld.global.u32 	%r442, [%rd206+108];
	ld.global.u64 	%rd287, [%rd5+224];
	cvta.to.global.u64 	%rd288, %rd287;
	add.s64 	%rd289, %rd288, %rd204;
	ld.global.u32 	%r443, [%rd289];
	add.s32 	%r444, %r443, %r442;
	max.s32 	%r445, %r444, %r441;
	ld.global.u32 	%r446, [%rd206+112];
	ld.global.u64 	%rd290, [%rd5+232];
	cvta.to.global.u64 	%rd291, %rd290;
	add.s64 	%rd292, %rd291, %rd204;
	ld.global.u32 	%r447, [%rd292];
	add.s32 	%r448, %r447, %r446;
	max.s32 	%r449, %r448, %r445;
	ld.global.u32 	%r450, [%rd206+116];
	ld.global.u64 	%rd293, [%rd5+240];
	cvta.to.global.u64 	%rd294, %rd293;
	add.s64 	%rd295, %rd294, %rd204;
	ld.global.u32 	%r451, [%rd295];
	add.s32 	%r452, %r451, %r450;
	max.s32 	%r453, %r452, %r449;
	ld.global.u32 	%r454, [%rd206+120];
	ld.global.u64 	%rd296, [%rd5+248];
	cvta.to.global.u64 	%rd297, %rd296;
	add.s64 	%rd298, %rd297, %rd204;
	ld.global.u32 	%r455, [%rd298];
	add.s32 	%r456, %r455, %r454;
	max.s32 	%r457, %r456, %r453;
	shl.b32 	%r458, %r328, 7;
	mov.u32 	%r459, _ZZ8myKernelPPiiiPcE1C;
	add.s32 	%r460, %r459, %r458;
	shl.b32 	%r461, %r333, 2;
	add.s32 	%r462, %r460, %r461;
	ld.shared.u32 	%r463, [%r462];
	max.s32 	%r510, %r457, %r463;
	add.s32 	%r507, %r24, %r27;
	setp.ge.s32 	%p32, %r507, %r27;
	@%p32 bra 	$L__BB0_16;
	add.s32 	%r506, %r25, %r27;
	mul.wide.s32 	%rd300, %r27, 4;
	sub.s64 	%rd9, %rd204, %rd300;
	add.s64 	%rd301, %rd6, %rd9;
	add.s64 	%rd10, %rd301, 16;
	mul.wide.s32 	%rd302, %r28, 8;
	mul.wide.s32 	%rd303, %r27, 8;
	sub.s64 	%rd11, %rd302, %rd303;
	add.s64 	%rd304, %rd2, %rd11;
	add.s64 	%rd12, %rd304, 32;
	mov.b32 	%r509, 0;
$L__BB0_13:
	.pragma "nounroll";
	mul.wide.s32 	%rd305, %r507, 4;
	add.s64 	%rd306, %rd10, %rd305;
	mul.wide.s32 	%rd307, %r507, 8;
	add.s64 	%rd308, %rd12, %rd307;
	ld.global.u32 	%r465, [%rd306+-16];
	ld.global.u64 	%rd309, [%rd308+-24];
	cvta.to.global.u64 	%rd310, %rd309;
	mul.wide.s32 	%rd311, %r28, 4;
	add.s64 	%rd312, %rd310, %rd311;
	ld.global.u32 	%r466, [%rd312];
	add.s32 	%r467, %r466, %r465;
	max.s32 	%r468, %r467, %r510;
	ld.global.u32 	%r469, [%rd306+-12];
	ld.global.u64 	%rd313, [%rd308+-16];
	cvta.to.global.u64 	%rd314, %rd313;
	add.s64 	%rd315, %rd314, %rd311;
	ld.global.u32 	%r470, [%rd315];
	add.s32 	%r471, %r470, %r469;
	max.s32 	%r472, %r471, %r468;
	ld.global.u32 	%r473, [%rd306+-8];
	ld.global.u64 	%rd316, [%rd308+-8];
	cvta.to.global.u64 	%rd317, %rd316;
	add.s64 	%rd318, %rd317, %rd311;
	ld.global.u32 	%r474, [%rd318];
	add.s32 	%r475, %r474, %r473;
	max.s32 	%r476, %r475, %r472;
	ld.global.u32 	%r477, [%rd306+-4];
	ld.global.u64 	%rd319, [%rd308];
	cvta.to.global.u64 	%rd320, %rd319;
	add.s64 	%rd321, %rd320, %rd311;
	ld.global.u32 	%r478, [%rd321];
	add.s32 	%r479, %r478, %r477;
	max.s32 	%r480, %r479, %r476;
	ld.global.u32 	%r481, [%rd306];
	ld.global.u64 	%rd322, [%rd308+8];
	cvta.to.global.u64 	%rd323, %rd322;
	add.s64 	%rd324, %rd323, %rd311;
	ld.global.u32 	%r482, [%rd324];
	add.s32 	%r483, %r482, %r481;
	max.s32 	%r484, %r483, %r480;
	ld.global.u32 	%r485, [%rd306+4];
	ld.global.u64 	%rd325, [%rd308+16];
	cvta.to.global.u64 	%rd326, %rd325;
	add.s64 	%rd327, %rd326, %rd311;
	ld.global.u32 	%r486, [%rd327];
	add.s32 	%r487, %r486, %r485;
	max.s32 	%r488, %r487, %r484;
	ld.global.u32 	%r489, [%rd306+8];
	ld.global.u64 	%rd328, [%rd308+24];
	cvta.to.global.u64 	%rd329, %rd328;
	add.s64 	%rd330, %rd329, %rd311;
	ld.global.u32 	%r490, [%rd330];
	add.s32 	%r491, %r490, %r489;
	max.s32 	%r492, %r491, %r488;
	ld.global.u32 	%r493, [%rd306+12];
	ld.global.u64 	%rd331, [%rd308+32];
	cvta.to.global.u64 	%rd332, %rd331;
	add.s64 	%rd333, %rd332, %rd311;
	ld.global.u32 	%r494, [%rd333];
	add.s32 	%r495, %r494, %r493;
	max.s32 	%r510, %r495, %r492;
	add.s32 	%r507, %r507, 8;
	add.s32 	%r509, %r509, 8;
	add.s32 	%r506, %r506, 8;
	setp.ne.s32 	%p33, %r509, 32;
	@%p33 bra 	$L__BB0_13;
	setp.ne.s32 	%p34, %r2, %r23;
	@%p34 bra 	$L__BB0_16;
	mul.wide.s32 	%rd335, %r506, 4;
	add.s64 	%rd336, %rd301, %rd335;
	ld.global.u32 	%r496, [%rd336+32];
	add.s64 	%rd337, %rd4, %rd11;
	mul.wide.s32 	%rd338, %r506, 8;
	add.s64 	%rd339, %rd337, %rd338;
	ld.global.u64 	%rd340, [%rd339];
	cvta.to.global.u64 	%rd341, %rd340;
	add.s64 	%rd343, %rd341, %rd311;
	ld.global.u32 	%r497, [%rd343];
	add.s32 	%r498, %r497, %r496;
	max.s32 	%r510, %r498, %r510;
$L__BB0_16:
	cvt.s64.s32 	%rd344, %r29;
	ld.global.u32 	%r43, [%rd8+-4];
	add.s64 	%rd345, %rd1, %rd344;
	ld.global.u8 	%rs1, [%rd345];
	cvt.s64.s32 	%rd346, %r27;
	add.s64 	%rd347, %rd345, %rd346;
	ld.global.u8 	%rs23, [%rd347];
	setp.eq.s16 	%p35, %rs1, 65;
	setp.eq.s16 	%p36, %rs23, 85;
	and.pred  	%p37, %p35, %p36;
	mov.b32 	%r511, 1;
	@%p37 bra 	$L__BB0_20;
	setp.eq.s16 	%p38, %rs1, 85;
	setp.eq.s16 	%p39, %rs23, 65;
	and.pred  	%p40, %p38, %p39;
	@%p40 bra 	$L__BB0_20;
	setp.eq.s16 	%p41, %rs1, 67;
	setp.eq.s16 	%p42, %rs23, 71;
	and.pred  	%p43, %p41, %p42;
	@%p43 bra 	$L__BB0_20;
	setp.eq.s16 	%p44, %rs1, 71;
	setp.eq.s16 	%p45, %rs23, 67;
	and.pred  	%p46, %p44, %p45;
	selp.u32 	%r511, 1, 0, %p46;
$L__BB0_20:
	add.s32 	%r502, %r511, %r43;
	max.s32 	%r503, %r510, %r502;
	st.global.u32 	[%rd7], %r503;
$L__BB0_21:
	add.s32 	%r505, %r27, 1;
	setp.eq.s32 	%p47, %r27, %r18;
	@%p47 bra 	$L__BB0_41;
	bra.uni 	$L__BB0_9;
$L__BB0_22:
	cvt.s64.s32 	%rd127, %r22;
	mul.wide.s32 	%rd128, %r22, 8;
	add.s64 	%rd13, %rd2, %rd128;
	add.s64 	%rd14, %rd1, %rd127;
	add.s32 	%r47, %r14, -34;
	cvt.u16.u32 	%rs14, %r14;
	add.s16 	%rs3, %rs14, 7;
	add.s16 	%rs4, %rs14, 3;
	mov.b32 	%r512, 0;
	mov.b16 	%rs28, 0;
	mov.u16 	%rs29, %rs28;
$L__BB0_23:
	add.s32 	%r50, %r22, %r505;
	setp.gt.s32 	%p8, %r50, %r20;
	@%p8 bra 	$L__BB0_40;
	ld.global.u64 	%rd129, [%rd13];
	cvta.to.global.u64 	%rd15, %rd129;
	mul.wide.s32 	%rd130, %r50, 4;
	add.s64 	%rd16, %rd15, %rd130;
	ld.global.u32 	%r525, [%rd16];
	add.s32 	%r246, %r47, %r512;
	setp.lt.u32 	%p9, %r246, 7;
	mov.b32 	%r520, 0;
	@%p9 bra 	$L__BB0_27;
	and.b32  	%r520, %r505, -8;
	mov.b32 	%r514, 0;
$L__BB0_26:
	.pragma "nounroll";
	add.s32 	%r248, %r514, %r22;
	mul.wide.s32 	%rd131, %r248, 4;
	add.s64 	%rd132, %rd15, %rd131;
	ld.global.u32 	%r249, [%rd132];
	mul.wide.u32 	%rd133, %r514, 8;
	add.s64 	%rd134, %rd13, %rd133;
	ld.global.u64 	%rd135, [%rd134+8];
	cvta.to.global.u64 	%rd136, %rd135;
	add.s64 	%rd138, %rd136, %rd130;
	ld.global.u32 	%r250, [%rd138];
	add.s32 	%r251, %r250, %r249;
	max.s32 	%r252, %r251, %r525;
	ld.global.u32 	%r253, [%rd132+4];
	ld.global.u64 	%rd139, [%rd134+16];
	cvta.to.global.u64 	%rd140, %rd139;
	add.s64 	%rd141, %rd140, %rd130;
	ld.global.u32 	%r254, [%rd141];
	add.s32 	%r255, %r254, %r253;
	max.s32 	%r256, %r255, %r252;
	ld.global.u32 	%r257, [%rd132+8];
	ld.global.u64 	%rd142, [%rd134+24];
	cvta.to.global.u64 	%rd143, %rd142;
	add.s64 	%rd144, %rd143, %rd130;
	ld.global.u32 	%r258, [%rd144];
	add.s32 	%r259, %r258, %r257;
	max.s32 	%r260, %r259, %r256;
	ld.global.u32 	%r261, [%rd132+12];
	ld.global.u64 	%rd145, [%rd134+32];
	cvta.to.global.u64 	%rd146, %rd145;
	add.s64 	%rd147, %rd146, %rd130;
	ld.global.u32 	%r262, [%rd147];
	add.s32 	%r263, %r262, %r261;
	max.s32 	%r264, %r263, %r260;
	ld.global.u32 	%r265, [%rd132+16];
	ld.global.u64 	%rd148, [%rd134+40];
	cvta.to.global.u64 	%rd149, %rd148;
	add.s64 	%rd150, %rd149, %rd130;
	ld.global.u32 	%r266, [%rd150];
	add.s32 	%r267, %r266, %r265;
	max.s32 	%r268, %r267, %r264;
	ld.global.u32 	%r269, [%rd132+20];
	ld.global.u64 	%rd151, [%rd134+48];
	cvta.to.global.u64 	%rd152, %rd151;
	add.s64 	%rd153, %rd152, %rd130;
	ld.global.u32 	%r270, [%rd153];
	add.s32 	%r271, %r270, %r269;
	max.s32 	%r272, %r271, %r268;
	ld.global.u32 	%r273, [%rd132+24];
	ld.global.u64 	%rd154, [%rd134+56];
	cvta.to.global.u64 	%rd155, %rd154;
	add.s64 	%rd156, %rd155, %rd130;
	ld.global.u32 	%r274, [%rd156];
	add.s32 	%r275, %r274, %r273;
	max.s32 	%r276, %r275, %r272;
	ld.global.u32 	%r277, [%rd132+28];
	ld.global.u64 	%rd157, [%rd134+64];
	cvta.to.global.u64 	%rd158, %rd157;
	add.s64 	%rd159, %rd158, %rd130;
	ld.global.u32 	%r278, [%rd159];
	add.s32 	%r279, %r278, %r277;
	max.s32 	%r525, %r279, %r276;
	add.s32 	%r514, %r514, 8;
	setp.ne.s32 	%p10, %r514, %r520;
	@%p10 bra 	$L__BB0_26;
$L__BB0_27:
	and.b32  	%r280, %r505, 7;
	setp.eq.s32 	%p11, %r280, 0;
	@%p11 bra 	$L__BB0_35;
	add.s16 	%rs15, %rs3, %rs29;
	cvt.u32.u16 	%r282, %rs15;
	and.b32  	%r60, %r282, 7;
	add.s32 	%r283, %r60, -1;
	setp.lt.u32 	%p12, %r283, 3;
	@%p12 bra 	$L__BB0_30;
	add.s32 	%r284, %r520, %r22;
	mul.wide.s32 	%rd160, %r284, 4;
	add.s64 	%rd161, %rd15, %rd160;
	ld.global.u32 	%r285, [%rd161];
	mul.wide.s32 	%rd162, %r520, 8;
	add.s64 	%rd163, %rd13, %rd162;
	ld.global.u64 	%rd164, [%rd163+8];
	cvta.to.global.u64 	%rd165, %rd164;
	add.s64 	%rd167, %rd165, %rd130;
	ld.global.u32 	%r286, [%rd167];
	add.s32 	%r287, %r286, %r285;
	max.s32 	%r288, %r287, %r525;
	ld.global.u32 	%r289, [%rd161+4];
	ld.global.u64 	%rd168, [%rd163+16];
	cvta.to.global.u64 	%rd169, %rd168;
	add.s64 	%rd170, %rd169, %rd130;
	ld.global.u32 	%r290, [%rd170];
	add.s32 	%r291, %r290, %r289;
	max.s32 	%r292, %r291, %r288;
	ld.global.u32 	%r293, [%rd161+8];
	ld.global.u64 	%rd171, [%rd163+24];
	cvta.to.global.u64 	%rd172, %rd171;
	add.s64 	%rd173, %rd172, %rd130;
	ld.global.u32 	%r294, [%rd173];
	add.s32 	%r295, %r294, %r293;
	max.s32 	%r296, %r295, %r292;
	ld.global.u32 	%r297, [%rd161+12];
	ld.global.u64 	%rd174, [%rd163+32];
	cvta.to.global.u64 	%rd175, %rd174;
	add.s64 	%rd176, %rd175, %rd130;
	ld.global.u32 	%r298, [%rd176];
	add.s32 	%r299, %r298, %r297;
	max.s32 	%r525, %r299, %r296;
	add.s32 	%r520, %r520, 4;
$L__BB0_30:
	and.b32  	%r300, %r60, 3;
	setp.eq.s32 	%p13, %r300, 0;
	@%p13 bra 	$L__BB0_35;
	add.s16 	%rs7, %rs4, %rs28;
	and.b16  	%rs16, %rs7, 3;
	setp.eq.s16 	%p14, %rs16, 1;
	@%p14 bra 	$L__BB0_33;
	add.s32 	%r302, %r520, %r22;
	mul.wide.s32 	%rd177, %r302, 4;
	add.s64 	%rd178, %rd15, %rd177;
	ld.global.u32 	%r303, [%rd178];
	mul.wide.s32 	%rd179, %r520, 8;
	add.s64 	%rd180, %rd13, %rd179;
	ld.global.u64 	%rd181, [%rd180+8];
	cvta.to.global.u64 	%rd182, %rd181;
	add.s64 	%rd184, %rd182, %rd130;
	ld.global.u32 	%r304, [%rd184];
	add.s32 	%r305, %r304, %r303;
	max.s32 	%r306, %r305, %r525;
	ld.global.u32 	%r307, [%rd178+4];
	ld.global.u64 	%rd185, [%rd180+16];
	cvta.to.global.u64 	%rd186, %rd185;
	add.s64 	%rd187, %rd186, %rd130;
	ld.global.u32 	%r308, [%rd187];
	add.s32 	%r309, %r308, %r307;
	max.s32 	%r525, %r309, %r306;
	add.s32 	%r520, %r520, 2;
$L__BB0_33:
	and.b16  	%rs17, %rs7, 1;
	setp.eq.b16 	%p15, %rs17, 1;
	not.pred 	%p16, %p15;
	@%p16 bra 	$L__BB0_35;
	add.s32 	%r310, %r520, %r22;
	mul.wide.s32 	%rd188, %r310, 4;
	add.s64 	%rd189, %rd15, %rd188;
	ld.global.u32 	%r311, [%rd189];
	mul.wide.s32 	%rd190, %r520, 8;
	add.s64 	%rd191, %rd13, %rd190;
	ld.global.u64 	%rd192, [%rd191+8];
	cvta.to.global.u64 	%rd193, %rd192;
	add.s64 	%rd195, %rd193, %rd130;
	ld.global.u32 	%r312, [%rd195];
	add.s32 	%r313, %r312, %r311;
	max.s32 	%r525, %r313, %r525;
$L__BB0_35:
	ld.global.u64 	%rd196, [%rd13+8];
	cvta.to.global.u64 	%rd197, %rd196;
	add.s64 	%rd199, %rd197, %rd130;
	ld.global.u32 	%r73, [%rd199+-4];
	ld.global.u8 	%rs8, [%rd14];
	cvt.s64.s32 	%rd200, %r505;
	add.s64 	%rd201, %rd14, %rd200;
	ld.global.u8 	%rs18, [%rd201];
	setp.eq.s16 	%p17, %rs8, 65;
	setp.eq.s16 	%p18, %rs18, 85;
	and.pred  	%p19, %p17, %p18;
	mov.b32 	%r526, 1;
	@%p19 bra 	$L__BB0_39;
	setp.eq.s16 	%p20, %rs8, 85;
	setp.eq.s16 	%p21, %rs18, 65;
	and.pred  	%p22, %p20, %p21;
	@%p22 bra 	$L__BB0_39;
	setp.eq.s16 	%p23, %rs8, 67;
	setp.eq.s16 	%p24, %rs18, 71;
	and.pred  	%p25, %p23, %p24;
	@%p25 bra 	$L__BB0_39;
	setp.eq.s16 	%p26, %rs8, 71;
	setp.eq.s16 	%p27, %rs18, 67;
	and.pred  	%p28, %p26, %p27;
	selp.u32 	%r526, 1, 0, %p28;
$L__BB0_39:
	add.s32 	%r317, %r526, %r73;
	max.s32 	%r318, %r525, %r317;
	st.global.u32 	[%rd16], %r318;
$L__BB0_40:
	add.s32 	%r76, %r505, 1;
	setp.ne.s32 	%p29, %r505, %r18;
	add.s32 	%r512, %r512, 1;
	add.s16 	%rs29, %rs29, 1;
	add.s16 	%rs28, %rs28, 1;
	mov.u32 	%r505, %r76;
	@%p29 bra 	$L__BB0_23;
$L__BB0_41:
	ret;

}


// ===== COMPILED SASS (sm_100) =====

	.target	sm_100

	.elftype	@"ET_EXEC"


//--------------------- .note.nv.tkinfo           --------------------------
	.section	.note.nv.tkinfo,"",@"SHT_NOTE"
	.sectionflags	@"SHF_NOTE_NV_TKINFO"
	.tkinfo
        /*0018*/ 	.word	0x00000002
        /*0030*/ 	.string	""
        /*0030*/ 	.string	"ptxas"
        /*0030*/ 	.string	"Cuda compilation tools, release 13.0, V13.0.88"
        /*0030*/ 	.string	"Build cuda_13.0.r13.0/compiler.36424714_0"
        /*0030*/ 	.string	"-arch sm_100 -m 64 "



//--------------------- .note.nv.cuinfo           --------------------------
	.section	.note.nv.cuinfo,"",@"SHT_NOTE"
	.sectionflags	@"SHF_NOTE_NV_CUINFO"
        /*0018*/ 	.short	0x0002
        /*001a*/ 	.short	0x0064
        /*001c*/ 	.short	0x0082
	.zero		2


//--------------------- .nv.info                  --------------------------
	.section	.nv.info,"",@"SHT_CUDA_INFO"
	.align	4


	//----- nvinfo : EIATTR_REGCOUNT
	.align		4
        /*0000*/ 	.byte	0x04, 0x2f
        /*0002*/ 	.short	(.L_1 - .L_0)
	.align		4
.L_0:
        /*0004*/ 	.word	index@(_Z8myKernelPPiiiPc)
        /*0008*/ 	.word	0x00000038


	//----- nvinfo : EIATTR_FRAME_SIZE
	.align		4
.L_1:
        /*000c*/ 	.byte	0x04, 0x11
        /*000e*/ 	.short	(.L_3 - .L_2)
	.align		4
.L_2:
        /*0010*/ 	.word	index@(_Z8myKernelPPiiiPc)
        /*0014*/ 	.word	0x00000000


	//----- nvinfo : EIATTR_MIN_STACK_SIZE
	.align		4
.L_3:
        /*0018*/ 	.byte	0x04, 0x12
        /*001a*/ 	.short	(.L_5 - .L_4)
	.align		4
.L_4:
        /*001c*/ 	.word	index@(_Z8myKernelPPiiiPc)
        /*0020*/ 	.word	0x00000000
.L_5:


//--------------------- .nv.compat                --------------------------
	.section	.nv.compat,"",@"SHT_CUDA_COMPAT_INFO"
	.align	4
        /*0000*/ 	.byte	0x02, 0x09, 0x00, 0x00, 0x02, 0x02, 0x01, 0x00, 0x02, 0x05, 0x05, 0x00, 0x03, 0x07, 0x01, 0x01
        /*0010*/ 	.byte	0x02, 0x03, 0x00, 0x00, 0x02, 0x06, 0x01, 0x00, 0x04, 0x0b, 0x08, 0x00, 0x09, 0x00, 0x00, 0x00
        /*0020*/ 	.byte	0x00, 0x00, 0x00, 0x00


//--------------------- .nv.info._Z8myKernelPPiiiPc --------------------------
	.section	.nv.info._Z8myKernelPPiiiPc,"",@"SHT_CUDA_INFO"
	.sectionflags	@""
	.align	4


	//----- nvinfo : EIATTR_CUDA_API_VERSION
	.align		4
        /*0000*/ 	.byte	0x04, 0x37
        /*0002*/ 	.short	(.L_7 - .L_6)
.L_6:
        /*0004*/ 	.word	0x00000082


	//----- nvinfo : EIATTR_KPARAM_INFO
	.align		4
.L_7:
        /*0008*/ 	.byte	0x04, 0x17
        /*000a*/ 	.short	(.L_9 - .L_8)
.L_8:
        /*000c*/ 	.word	0x00000000
        /*0010*/ 	.short	0x0003
        /*0012*/ 	.short	0x0010
        /*0014*/ 	.byte	0x00, 0xf5, 0x21, 0x00


	//----- nvinfo : EIATTR_KPARAM_INFO
	.align		4
.L_9:
        /*0018*/ 	.byte	0x04, 0x17
        /*001a*/ 	.short	(.L_11 - .L_10)
.L_10:
        /*001c*/ 	.word	0x00000000
        /*0020*/ 	.short	0x0002
        /*0022*/ 	.short	0x000c
        /*0024*/ 	.byte	0x00, 0xf0, 0x11, 0x00


	//----- nvinfo : EIATTR_KPARAM_INFO
	.align		4
.L_11:
        /*0028*/ 	.byte	0x04, 0x17
        /*002a*/ 	.short	(.L_13 - .L_12)
.L_12:
        /*002c*/ 	.word	0x00000000
        /*0030*/ 	.short	0x0001
        /*0032*/ 	.short	0x0008
        /*0034*/ 	.byte	0x00, 0xf0, 0x11, 0x00


	//----- nvinfo : EIATTR_KPARAM_INFO
	.align		4
.L_13:
        /*0038*/ 	.byte	0x04, 0x17
        /*003a*/ 	.short	(.L_15 - .L_14)
.L_14:
        /*003c*/ 	.word	0x00000000
        /*0040*/ 	.short	0x0000
        /*0042*/ 	.short	0x0000
        /*0044*/ 	.byte	0x00, 0xf5, 0x21, 0x00


	//----- nvinfo : EIATTR_SPARSE_MMA_MASK
	.align		4
.L_15:
        /*0048*/ 	.byte	0x03, 0x50
        /*004a*/ 	.short	0x0000


	//----- nvinfo : EIATTR_MAXREG_COUNT
	.align		4
        /*004c*/ 	.byte	0x03, 0x1b
        /*004e*/ 	.short	0x00ff


	//----- nvinfo : EIATTR_NUM_BARRIERS
	.align		4
        /*0050*/ 	.byte	0x02, 0x4c
        /*0052*/ 	.byte	0x01
	.zero		1


	//----- nvinfo : EIATTR_MERCURY_ISA_VERSION
	.align		4
        /*0054*/ 	.byte	0x03, 0x5f
        /*0056*/ 	.short	0x0101


	//----- nvinfo : EIATTR_VRC_CTA_INIT_COUNT
	.align		4
        /*0058*/ 	.byte	0x02, 0x4a
	.zero		1
	.zero		1


	//----- nvinfo : EIATTR_EXIT_INSTR_OFFSETS
	.align		4
        /*005c*/ 	.byte	0x04, 0x1c
        /*005e*/ 	.short	(.L_17 - .L_16)


	//   ....[0]....
.L_16:
        /*0060*/ 	.word	0x000000f0


	//   ....[1]....
        /*0064*/ 	.word	0x00000da0


	//   ....[2]....
        /*0068*/ 	.word	0x000020d0


	//   ....[3]....
        /*006c*/ 	.word	0x00002b60


	//----- nvinfo : EIATTR_CRS_STACK_SIZE
	.align		4
.L_17:
        /*0070*/ 	.byte	0x04, 0x1e
        /*0072*/ 	.short	(.L_19 - .L_18)
.L_18:
        /*0074*/ 	.word	0x00000000


	//----- nvinfo : EIATTR_CBANK_PARAM_SIZE
	.align		4
.L_19:
        /*0078*/ 	.byte	0x03, 0x19
        /*007a*/ 	.short	0x0018


	//----- nvinfo : EIATTR_PARAM_CBANK
	.align		4
        /*007c*/ 	.byte	0x04, 0x0a
        /*007e*/ 	.short	(.L_21 - .L_20)
	.align		4
.L_20:
        /*0080*/ 	.word	index@(.nv.constant0._Z8myKernelPPiiiPc)
        /*0084*/ 	.short	0x0380
        /*0086*/ 	.short	0x0018


	//----- nvinfo : EIATTR_SW_WAR
	.align		4
.L_21:
        /*0088*/ 	.byte	0x04, 0x36
        /*008a*/ 	.short	(.L_23 - .L_22)
.L_22:
        /*008c*/ 	.word	0x00000008
.L_23:


//--------------------- .nv.callgraph             --------------------------
	.section	.nv.callgraph,"",@"SHT_CUDA_CALLGRAPH"
	.align	4
	.sectionentsize	8
	.align		4
        /*0000*/ 	.word	0x00000000
	.align		4
        /*0004*/ 	.word	0xffffffff
	.align		4
        /*0008*/ 	.word	0x00000000
	.align		4
        /*000c*/ 	.word	0xfffffffe
	.align		4
        /*0010*/ 	.word	0x00000000
	.align		4
        /*0014*/ 	.word	0xfffffffd
	.align		4
        /*0018*/ 	.word	0x00000000
	.align		4
        /*001c*/ 	.word	0xfffffffc


//--------------------- .text._Z8myKernelPPiiiPc  --------------------------
	.section	.text._Z8myKernelPPiiiPc,"ax",@progbits
	.align	128
        .global         _Z8myKernelPPiiiPc
        .type           _Z8myKernelPPiiiPc,@function
        .size           _Z8myKernelPPiiiPc,(.L_x_26 - _Z8myKernelPPiiiPc)
        .other          _Z8myKernelPPiiiPc,@"STO_CUDA_ENTRY STV_DEFAULT"
_Z8myKernelPPiiiPc:
.text._Z8myKernelPPiiiPc:
[----:B------:R-:W-:Y:S01]  /*0000*/  LDC R1, c[0x0][0x37c] ;  /* 0x0000df00ff017b82 */ /* 0x000fe20000000800 */
[----:B------:R-:W0:Y:S01]  /*0010*/  LDCU.64 UR6, c[0x0][0x388] ;  /* 0x00007100ff0677ac */ /* 0x000e220008000a00 */
[----:B------:R-:W1:Y:S01]  /*0020*/  S2R R0, SR_CTAID.X ;  /* 0x0000000000007919 */ /* 0x000e620000002500 */
[----:B0-----:R-:W-:Y:S02]  /*0030*/  UIADD3 UR8, UPT, UPT, UR6, -0x1, URZ ;  /* 0xffffffff06087890 */ /* 0x001fe4000fffe0ff */
[----:B------:R-:W-:Y:S02]  /*0040*/  UIADD3 UR5, UPT, UPT, UR7, -0x2, UR6 ;  /* 0xfffffffe07057890 */ /* 0x000fe4000fffe006 */
[----:B------:R-:W-:Y:S02]  /*0050*/  USHF.R.S32.HI UR4, URZ, 0x1f, UR8 ;  /* 0x0000001fff047899 */ /* 0x000fe40008011408 */
[----:B------:R-:W-:Y:S02]  /*0060*/  USHF.R.S32.HI UR6, URZ, 0x1f, UR5 ;  /* 0x0000001fff067899 */ /* 0x000fe40008011405 */
[----:B------:R-:W-:-:S02]  /*0070*/  ULEA.HI UR4, UR4, UR8, URZ, 0x5 ;  /* 0x0000000804047291 */ /* 0x000fc4000f8f28ff */
[----:B------:R-:W-:Y:S02]  /*0080*/  ULEA.HI UR6, UR6, UR5, URZ, 0x5 ;  /* 0x0000000506067291 */ /* 0x000fe4000f8f28ff */
[----:B------:R-:W-:Y:S02]  /*0090*/  USHF.R.S32.HI UR4, URZ, 0x5, UR4 ;  /* 0x00000005ff047899 */ /* 0x000fe40008011404 */
[----:B------:R-:W-:Y:S01]  /*00a0*/  USHF.R.S32.HI UR6, URZ, 0x5, UR6 ;  /* 0x00000005ff067899 */ /* 0x000fe20008011406 */
[----:B-1----:R-:W-:-:S03]  /*00b0*/  VIADD R33, R0, UR7 ;  /* 0x0000000700217c36 */ /* 0x002fc60008000000 */
[----:B------:R-:W-:-:S04]  /*00c0*/  UISETP.LT.AND UP0, UPT, UR4, UR6, UPT ;  /* 0x000000060400728c */ /* 0x000fc8000bf01270 */
[----:B------:R-:W-:-:S06]  /*00d0*/  USEL UR4, UR4, UR6, UP0 ;  /* 0x0000000604047287 */ /* 0x000fcc0008000000 */
[----:B------:R-:W-:-:S13]  /*00e0*/  ISETP.GT.AND P0, PT, R33, UR4, PT ;  /* 0x0000000421007c0c */ /* 0x000fda000bf04270 */
[----:B------:R-:W-:Y:S05]  /*00f0*/  @P0 EXIT ;  /* 0x000000000000094d */ /* 0x000fea0003800000 */
[----:B------:R-:W-:Y:S01]  /*0100*/  VIADD R32, R0, 0x1 ;  /* 0x0000000100207836 */ /* 0x000fe20000000000 */
[----:B------:R-:W0:Y:S04]  /*0110*/  LDCU.64 UR10, c[0x0][0x358] ;  /* 0x00006b00ff0a77ac */ /* 0x000e280008000a00 */
[----:B------:R-:W-:-:S13]  /*0120*/  ISETP.GE.AND P0, PT, R32, R33, PT ;  /* 0x000000212000720c */ /* 0x000fda0003f06270 */
[----:B------:R-:W-:Y:S05]  /*0130*/  @P0 BRA `(.L_x_0) ;  /* 0x0000000800f00947 */ /* 0x000fea0003800000 */
[----:B------:R-:W1:Y:S01]  /*0140*/  S2R R3, SR_TID.Y ;  /* 0x0000000000037919 */ /* 0x000e620000002200 */
[----:B------:R-:W2:Y:S01]  /*0150*/  S2UR UR6, SR_CgaCtaId ;  /* 0x00000000000679c3 */ /* 0x000ea20000008800 */
[----:B------:R-:W-:Y:S01]  /*0160*/  UMOV UR4, 0x400 ;  /* 0x0000040000047882 */ /* 0x000fe20000000000 */
[----:B------:R-:W-:Y:S01]  /*0170*/  BSSY.RECONVERGENT B0, `(.L_x_0) ;  /* 0x00000b8000007945 */ /* 0x000fe20003800200 */
[----:B------:R-:W3:Y:S01]  /*0180*/  S2R R2, SR_TID.X ;  /* 0x0000000000027919 */ /* 0x000ee20000002100 */
[----:B------:R-:W-:Y:S01]  /*0190*/  UIADD3 UR5, UPT, UPT, UR4, 0x1000, URZ ;  /* 0x0000100004057890 */ /* 0x000fe2000fffe0ff */
[----:B------:R-:W-:-:S03]  /*01a0*/  IMAD.SHL.U32 R6, R33, 0x20, RZ ;  /* 0x0000002021067824 */ /* 0x000fc600078e00ff */
[----:B------:R-:W4:Y:S08]  /*01b0*/  LDC.64 R38, c[0x0][0x380] ;  /* 0x0000e000ff267b82 */ /* 0x000f300000000a00 */
[----:B------:R-:W0:Y:S01]  /*01c0*/  LDC.64 R34, c[0x0][0x380] ;  /* 0x0000e000ff227b82 */ /* 0x000e220000000a00 */
[----:B--2---:R-:W-:Y:S02]  /*01d0*/  ULEA UR7, UR6, UR4, 0x18 ;  /* 0x0000000406077291 */ /* 0x004fe4000f8ec0ff */
[----:B------:R-:W-:-:S02]  /*01e0*/  UIADD3 UR4, UPT, UPT, UR4, 0x1100, URZ ;  /* 0x0000110004047890 */ /* 0x000fc4000fffe0ff */
[----:B------:R-:W-:Y:S02]  /*01f0*/  ULEA UR5, UR6, UR5, 0x18 ;  /* 0x0000000506057291 */ /* 0x000fe4000f8ec0ff */
[----:B------:R-:W-:Y:S01]  /*0200*/  ULEA UR4, UR6, UR4, 0x18 ;  /* 0x0000000406047291 */ /* 0x000fe2000f8ec0ff */
[C---:B-1----:R-:W-:Y:S01]  /*0210*/  LEA R7, R3.reuse, UR7, 0x7 ;  /* 0x0000000703077c11 */ /* 0x042fe2000f8e38ff */
[----:B------:R-:W-:Y:S01]  /*0220*/  IMAD R5, R0, 0x20, R3 ;  /* 0x0000002000057824 */ /* 0x000fe200078e0203 */
[----:B---3--:R-:W-:-:S03]  /*0230*/  LOP3.LUT P0, RZ, R3, 0x3e0, R2, 0xc8, !PT ;  /* 0x000003e003ff7812 */ /* 0x008fc6000780c802 */
[----:B----4-:R-:W-:Y:S01]  /*0240*/  IMAD.WIDE.U32 R38, R5, 0x8, R38 ;  /* 0x0000000805267825 */ /* 0x010fe200078e0026 */
[----:B------:R-:W-:-:S03]  /*0250*/  LEA R5, R3, UR4, 0x3 ;  /* 0x0000000403057c11 */ /* 0x000fc6000f8e18ff */
[----:B------:R-:W-:Y:S01]  /*0260*/  IMAD R4, R2, 0x4, R7 ;  /* 0x0000000402047824 */ /* 0x000fe200078e0207 */
[----:B------:R-:W-:-:S07]  /*0270*/  LEA R7, R3, UR5, 0x3 ;  /* 0x0000000503077c11 */ /* 0x000fce000f8e18ff */
.L_x_2:
[----:B------:R-:W-:Y:S01]  /*0280*/  IMAD R11, R32, 0x20, R3 ;  /* 0x00000020200b7824 */ /* 0x000fe200078e0203 */
[----:B0-----:R-:W2:Y:S03]  /*0290*/  LDG.E.64 R8, desc[UR10][R38.64] ;  /* 0x0000000a26087981 */ /* 0x001ea6000c1e1b00 */
[----:B------:R-:W-:-:S06]  /*02a0*/  IMAD.WIDE.U32 R10, R11, 0x8, R34 ;  /* 0x000000080b0a7825 */ /* 0x000fcc00078e0022 */
[----:B------:R-:W3:Y:S01]  /*02b0*/  LDG.E.64 R10, desc[UR10][R10.64] ;  /* 0x0000000a0a0a7981 */ /* 0x000ee2000c1e1b00 */
[C---:B-1----:R-:W-:Y:S01]  /*02c0*/  LEA R13, R32.reuse, 0xffffffff, 0x5 ;  /* 0xffffffff200d7811 */ /* 0x042fe200078e28ff */
[----:B------:R-:W-:-:S05]  /*02d0*/  VIADD R32, R32, 0x1 ;  /* 0x0000000120207836 */ /* 0x000fca0000000000 */
[----:B------:R-:W-:Y:S01]  /*02e0*/  ISETP.NE.AND P1, PT, R32, R33, PT ;  /* 0x000000212000720c */ /* 0x000fe20003f25270 */
[----:B--2---:R-:W-:-:S05]  /*02f0*/  IMAD.WIDE.U32 R8, R13, 0x4, R8 ;  /* 0x000000040d087825 */ /* 0x004fca00078e0008 */
[----:B------:R0:W-:Y:S01]  /*0300*/  STS.64 [R7], R8 ;  /* 0x0000000807007388 */ /* 0x0001e20000000a00 */
[----:B---3--:R-:W-:-:S05]  /*0310*/  IMAD.WIDE.U32 R12, R6, 0x4, R10 ;  /* 0x00000004060c7825 */ /* 0x008fca00078e000a */
[----:B------:R0:W-:Y:S01]  /*0320*/  STS.64 [R5], R12 ;  /* 0x0000000c05007388 */ /* 0x0001e20000000a00 */
[----:B------:R-:W-:Y:S05]  /*0330*/  @P0 BRA `(.L_x_1) ;  /* 0x0000000800680947 */ /* 0x000fea0003800000 */
[----:B------:R-:W-:Y:S05]  /*0340*/  WARPSYNC.ALL ;  /* 0x0000000000007948 */ /* 0x000fea0003800000 */
[----:B------:R-:W1:Y:S08]  /*0350*/  S2UR UR5, SR_CgaCtaId ;  /* 0x00000000000579c3 */ /* 0x000e700000008800 */
[----:B------:R-:W-:Y:S06]  /*0360*/  BAR.SYNC.DEFER_BLOCKING 0x0 ;  /* 0x0000000000007b1d */ /* 0x000fec0000010000 */
[----:B------:R-:W-:-:S02]  /*0370*/  UMOV UR4, 0x400 ;  /* 0x0000040000047882 */ /* 0x000fc40000000000 */
[----:B-1----:R-:W-:Y:S01]  /*0380*/  ULEA UR4, UR5, UR4, 0x18 ;  /* 0x0000000405047291 */ /* 0x002fe2000f8ec0ff */
[----:B------:R-:W1:Y:S08]  /*0390*/  LDS.64 R36, [R7] ;  /* 0x0000000007247984 */ /* 0x000e700000000a00 */
[----:B0-----:R-:W0:Y:S04]  /*03a0*/  LDS.128 R8, [UR4+0x1100] ;  /* 0x00110004ff087984 */ /* 0x001e280008000c00 */
[----:B------:R-:W2:Y:S04]  /*03b0*/  LDS.128 R12, [UR4+0x1110] ;  /* 0x00111004ff0c7984 */ /* 0x000ea80008000c00 */
[----:B------:R-:W3:Y:S04]  /*03c0*/  LDS.128 R16, [UR4+0x1120] ;  /* 0x00112004ff107984 */ /* 0x000ee80008000c00 */
[----:B------:R-:W4:Y:S04]  /*03d0*/  LDS.128 R20, [UR4+0x1130] ;  /* 0x00113004ff147984 */ /* 0x000f280008000c00 */
[----:B-1----:R-:W5:Y:S04]  /*03e0*/  LDG.E R24, desc[UR10][R36.64+0x4] ;  /* 0x0000040a24187981 */ /* 0x002f68000c1e1900 */
[----:B------:R-:W5:Y:S01]  /*03f0*/  LDG.E R47, desc[UR10][R36.64] ;  /* 0x0000000a242f7981 */ /* 0x000f62000c1e1900 */
[----:B0-----:R-:W-:-:S03]  /*0400*/  IMAD.WIDE.U32 R10, R2, 0x4, R10 ;  /* 0x00000004020a7825 */ /* 0x001fc600078e000a */
[----:B------:R-:W5:Y:S01]  /*0410*/  LDG.E R41, desc[UR10][R36.64+0x8] ;  /* 0x0000080a24297981 */ /* 0x000f62000c1e1900 */
[----:B------:R-:W-:-:S03]  /*0420*/  IMAD.WIDE.U32 R8, R2, 0x4, R8 ;  /* 0x0000000402087825 */ /* 0x000fc600078e0008 */
[----:B------:R-:W5:Y:S04]  /*0430*/  LDG.E R25, desc[UR10][R10.64] ;  /* 0x0000000a0a197981 */ /* 0x000f68000c1e1900 */
[----:B------:R0:W5:Y:S01]  /*0440*/  LDG.E R42, desc[UR10][R8.64] ;  /* 0x0000000a082a7981 */ /* 0x000162000c1e1900 */
[----:B--2---:R-:W-:-:S03]  /*0450*/  IMAD.WIDE.U32 R12, R2, 0x4, R12 ;  /* 0x00000004020c7825 */ /* 0x004fc600078e000c */
[----:B------:R-:W2:Y:S01]  /*0460*/  LDG.E R40, desc[UR10][R36.64+0xc] ;  /* 0x00000c0a24287981 */ /* 0x000ea2000c1e1900 */
[----:B------:R-:W-:-:S03]  /*0470*/  IMAD.WIDE.U32 R14, R2, 0x4, R14 ;  /* 0x00000004020e7825 */ /* 0x000fc600078e000e */
[----:B------:R-:W2:Y:S01]  /*0480*/  LDG.E R28, desc[UR10][R12.64] ;  /* 0x0000000a0c1c7981 */ /* 0x000ea2000c1e1900 */
[----:B---3--:R-:W-:-:S03]  /*0490*/  IMAD.WIDE.U32 R16, R2, 0x4, R16 ;  /* 0x0000000402107825 */ /* 0x008fc600078e0010 */
[----:B------:R-:W3:Y:S01]  /*04a0*/  LDG.E R29, desc[UR10][R14.64] ;  /* 0x0000000a0e1d7981 */ /* 0x000ee2000c1e1900 */
[----:B------:R-:W-:-:S03]  /*04b0*/  IMAD.WIDE.U32 R18, R2, 0x4, R18 ;  /* 0x0000000402127825 */ /* 0x000fc600078e0012 */
[----:B------:R-:W3:Y:S01]  /*04c0*/  LDG.E R43, desc[UR10][R16.64] ;  /* 0x0000000a102b7981 */ /* 0x000ee2000c1e1900 */
[----:B----4-:R-:W-:-:S03]  /*04d0*/  IMAD.WIDE.U32 R48, R2, 0x4, R20 ;  /* 0x0000000402307825 */ /* 0x010fc600078e0014 */
[----:B------:R-:W4:Y:S04]  /*04e0*/  LDG.E R44, desc[UR10][R36.64+0x10] ;  /* 0x0000100a242c7981 */ /* 0x000f28000c1e1900 */
[----:B------:R1:W4:Y:S04]  /*04f0*/  LDG.E R45, desc[UR10][R18.64] ;  /* 0x0000000a122d7981 */ /* 0x000328000c1e1900 */
[----:B------:R-:W4:Y:S04]  /*0500*/  LDG.E R20, desc[UR10][R36.64+0x14] ;  /* 0x0000140a24147981 */ /* 0x000f28000c1e1900 */
[----:B------:R1:W4:Y:S04]  /*0510*/  LDG.E R31, desc[UR10][R48.64] ;  /* 0x0000000a301f7981 */ /* 0x000328000c1e1900 */
[----:B------:R-:W4:Y:S04]  /*0520*/  LDG.E R30, desc[UR10][R36.64+0x18] ;  /* 0x0000180a241e7981 */ /* 0x000f28000c1e1900 */
[----:B0-----:R-:W0:Y:S04]  /*0530*/  LDS.128 R8, [UR4+0x1140] ;  /* 0x00114004ff087984 */ /* 0x001e280008000c00 */
[----:B-1----:R-:W1:Y:S04]  /*0540*/  LDS.128 R16, [UR4+0x1170] ;  /* 0x00117004ff107984 */ /* 0x002e680008000c00 */
[----:B------:R-:W4:Y:S01]  /*0550*/  LDG.E R50, desc[UR10][R36.64+0x1c] ;  /* 0x00001c0a24327981 */ /* 0x000f22000c1e1900 */
[----:B0-----:R-:W-:-:S06]  /*0560*/  IMAD.WIDE.U32 R48, R2, 0x4, R10 ;  /* 0x0000000402307825 */ /* 0x001fcc00078e000a */
[----:B------:R-:W4:Y:S01]  /*0570*/  LDG.E R48, desc[UR10][R48.64] ;  /* 0x0000000a30307981 */ /* 0x000f22000c1e1900 */
[----:B-1----:R-:W-:-:S03]  /*0580*/  IMAD.WIDE.U32 R18, R2, 0x4, R18 ;  /* 0x0000000402127825 */ /* 0x002fc600078e0012 */
[----:B------:R-:W4:Y:S01]  /*0590*/  LDG.E R49, desc[UR10][R36.64+0x30] ;  /* 0x0000300a24317981 */ /* 0x000f22000c1e1900 */
[----:B-----5:R-:W-:-:S03]  /*05a0*/  IMAD.IADD R12, R24, 0x1, R25 ;  /* 0x00000001180c7824 */ /* 0x020fc600078e0219 */
[----:B------:R-:W0:Y:S02]  /*05b0*/  LDS.128 R24, [UR4+0x1150] ;  /* 0x00115004ff187984 */ /* 0x000e240008000c00 */
[----:B------:R-:W-:Y:S02]  /*05c0*/  VIADDMNMX R42, R42, R47, R12, !PT ;  /* 0x0000002f2a2a7246 */ /* 0x000fe4000780010c */
[----:B------:R-:W1:Y:S02]  /*05d0*/  LDS.128 R12, [UR4+0x1160] ;  /* 0x00116004ff0c7984 */ /* 0x000e640008000c00 */
[----:B--2---:R-:W-:Y:S02]  /*05e0*/  VIADDMNMX R28, R28, R41, R42, !PT ;  /* 0x000000291c1c7246 */ /* 0x004fe4000780012a */
[----:B------:R-:W2:Y:S02]  /*05f0*/  LDG.E R42, desc[UR10][R36.64+0x38] ;  /* 0x0000380a242a7981 */ /* 0x000ea4000c1e1900 */
[----:B---3--:R-:W-:-:S04]  /*0600*/  VIADDMNMX R28, R29, R40, R28, !PT ;  /* 0x000000281d1c7246 */ /* 0x008fc8000780011c */
[----:B----4-:R-:W-:Y:S01]  /*0610*/  VIADDMNMX R43, R43, R44, R28, !PT ;  /* 0x0000002c2b2b7246 */ /* 0x010fe2000780011c */
[----:B------:R-:W-:-:S04]  /*0620*/  IMAD.WIDE.U32 R28, R2, 0x4, R22 ;  /* 0x00000004021c7825 */ /* 0x000fc800078e0016 */
[----:B------:R-:W-:Y:S02]  /*0630*/  IMAD.WIDE.U32 R40, R2, 0x4, R8 ;  /* 0x0000000402287825 */ /* 0x000fe400078e0008 */
[----:B------:R-:W3:Y:S01]  /*0640*/  LDG.E R28, desc[UR10][R28.64] ;  /* 0x0000000a1c1c7981 */ /* 0x000ee2000c1e1900 */
[----:B------:R-:W-:-:S03]  /*0650*/  VIADDMNMX R43, R45, R20, R43, !PT ;  /* 0x000000142d2b7246 */ /* 0x000fc6000780012b */
[----:B------:R-:W4:Y:S04]  /*0660*/  LDS.128 R20, [UR4+0x1180] ;  /* 0x00118004ff147984 */ /* 0x000f280008000c00 */
[----:B------:R-:W5:Y:S01]  /*0670*/  LDS.128 R8, [UR4+0x1190] ;  /* 0x00119004ff087984 */ /* 0x000f620008000c00 */
[----:B------:R-:W-:Y:S01]  /*0680*/  VIADDMNMX R31, R31, R30, R43, !PT ;  /* 0x0000001e1f1f7246 */ /* 0x000fe2000780012b */
[C---:B0-----:R-:W-:Y:S02]  /*0690*/  IMAD.WIDE.U32 R46, R2.reuse, 0x4, R24 ;  /* 0x00000004022e7825 */ /* 0x041fe400078e0018 */
[----:B------:R0:W2:Y:S02]  /*06a0*/  LDG.E R43, desc[UR10][R40.64] ;  /* 0x0000000a282b7981 */ /* 0x0000a4000c1e1900 */
[----:B-1----:R-:W-:-:S02]  /*06b0*/  IMAD.WIDE.U32 R24, R2, 0x4, R12 ;  /* 0x0000000402187825 */ /* 0x002fc400078e000c */
[----:B------:R-:W2:Y:S04]  /*06c0*/  LDG.E R46, desc[UR10][R46.64] ;  /* 0x0000000a2e2e7981 */ /* 0x000ea8000c1e1900 */
[----:B------:R-:W2:Y:S01]  /*06d0*/  LDG.E R12, desc[UR10][R36.64+0x20] ;  /* 0x0000200a240c7981 */ /* 0x000ea2000c1e1900 */
[----:B------:R-:W-:-:S03]  /*06e0*/  IMAD.WIDE.U32 R26, R2, 0x4, R26 ;  /* 0x00000004021a7825 */ /* 0x000fc600078e001a */
[----:B------:R-:W2:Y:S01]  /*06f0*/  LDG.E R13, desc[UR10][R36.64+0x24] ;  /* 0x0000240a240d7981 */ /* 0x000ea2000c1e1900 */
[----:B0-----:R-:W-:-:S03]  /*0700*/  IMAD.WIDE.U32 R40, R2, 0x4, R16 ;  /* 0x0000000402287825 */ /* 0x001fc600078e0010 */
[----:B------:R-:W2:Y:S01]  /*0710*/  LDG.E R17, desc[UR10][R36.64+0x28] ;  /* 0x0000280a24117981 */ /* 0x000ea2000c1e1900 */
[----:B------:R-:W-:-:S03]  /*0720*/  IMAD.WIDE.U32 R52, R2, 0x4, R14 ;  /* 0x0000000402347825 */ /* 0x000fc600078e000e */
[----:B------:R-:W2:Y:S04]  /*0730*/  LDG.E R45, desc[UR10][R26.64] ;  /* 0x0000000a1a2d7981 */ /* 0x000ea8000c1e1900 */
[----:B------:R-:W2:Y:S04]  /*0740*/  LDG.E R16, desc[UR10][R36.64+0x2c] ;  /* 0x00002c0a24107981 */ /* 0x000ea8000c1e1900 */
[----:B------:R-:W2:Y:S04]  /*0750*/  LDG.E R24, desc[UR10][R24.64] ;  /* 0x0000000a18187981 */ /* 0x000ea8000c1e1900 */
[----:B------:R-:W2:Y:S04]  /*0760*/  LDG.E R44, desc[UR10][R52.64] ;  /* 0x0000000a342c7981 */ /* 0x000ea8000c1e1900 */
[----:B------:R-:W2:Y:S04]  /*0770*/  LDG.E R47, desc[UR10][R36.64+0x34] ;  /* 0x0000340a242f7981 */ /* 0x000ea8000c1e1900 */
[----:B------:R-:W2:Y:S01]  /*0780*/  LDG.E R25, desc[UR10][R40.64] ;  /* 0x0000000a28197981 */ /* 0x000ea2000c1e1900 */
[----:B----4-:R-:W-:-:S03]  /*0790*/  IMAD.WIDE.U32 R14, R2, 0x4, R20 ;  /* 0x00000004020e7825 */ /* 0x010fc600078e0014 */
[----:B------:R-:W4:Y:S04]  /*07a0*/  LDG.E R26, desc[UR10][R18.64] ;  /* 0x0000000a121a7981 */ /* 0x000f28000c1e1900 */
[----:B------:R-:W4:Y:S01]  /*07b0*/  LDG.E R27, desc[UR10][R36.64+0x3c] ;  /* 0x00003c0a241b7981 */ /* 0x000f22000c1e1900 */
[----:B------:R-:W-:-:S03]  /*07c0*/  IMAD.WIDE.U32 R22, R2, 0x4, R22 ;  /* 0x0000000402167825 */ /* 0x000fc600078e0016 */
[----:B------:R-:W4:Y:S01]  /*07d0*/  LDG.E R29, desc[UR10][R14.64] ;  /* 0x0000000a0e1d7981 */ /* 0x000f22000c1e1900 */
[----:B-----5:R-:W-:-:S03]  /*07e0*/  IMAD.WIDE.U32 R20, R2, 0x4, R8 ;  /* 0x0000000402147825 */ /* 0x020fc600078e0008 */
[----:B------:R-:W5:Y:S04]  /*07f0*/  LDG.E R30, desc[UR10][R36.64+0x40] ;  /* 0x0000400a241e7981 */ /* 0x000f68000c1e1900 */
[----:B------:R-:W5:Y:S04]  /*0800*/  LDG.E R40, desc[UR10][R22.64] ;  /* 0x0000000a16287981 */ /* 0x000f68000c1e1900 */
[----:B------:R-:W5:Y:S04]  /*0810*/  LDG.E R9, desc[UR10][R36.64+0x44] ;  /* 0x0000440a24097981 */ /* 0x000f68000c1e1900 */
[----:B------:R0:W5:Y:S04]  /*0820*/  LDG.E R8, desc[UR10][R20.64] ;  /* 0x0000000a14087981 */ /* 0x000168000c1e1900 */
[----:B------:R-:W5:Y:S04]  /*0830*/  LDG.E R41, desc[UR10][R36.64+0x48] ;  /* 0x0000480a24297981 */ /* 0x000f68000c1e1900 */
[----:B0-----:R-:W0:Y:S02]  /*0840*/  LDS.128 R20, [UR4+0x11c0] ;  /* 0x0011c004ff147984 */ /* 0x001e240008000c00 */
[----:B0-----:R-:W-:-:S04]  /*0850*/  IMAD.WIDE.U32 R20, R2, 0x4, R20 ;  /* 0x0000000402147825 */ /* 0x001fc800078e0014 */
[----:B------:R-:W-:Y:S02]  /*0860*/  IMAD.WIDE.U32 R22, R2, 0x4, R22 ;  /* 0x0000000402167825 */ /* 0x000fe400078e0016 */
[----:B------:R-:W5:Y:S04]  /*0870*/  LDG.E R20, desc[UR10][R20.64] ;  /* 0x0000000a14147981 */ /* 0x000f68000c1e1900 */
[----:B------:R-:W5:Y:S04]  /*0880*/  LDG.E R22, desc[UR10][R22.64] ;  /* 0x0000000a16167981 */ /* 0x000f68000c1e1900 */
[----:B------:R-:W5:Y:S04]  /*0890*/  LDG.E R21, desc[UR10][R36.64+0x64] ;  /* 0x0000640a24157981 */ /* 0x000f68000c1e1900 */
[----:B------:R-:W5:Y:S01]  /*08a0*/  LDG.E R23, desc[UR10][R36.64+0x6c] ;  /* 0x00006c0a24177981 */ /* 0x000f62000c1e1900 */
[----:B---3--:R-:W-:-:S04]  /*08b0*/  VIADDMNMX R28, R28, R50, R31, !PT ;  /* 0x000000321c1c7246 */ /* 0x008fc8000780011f */
[----:B--2---:R-:W-:-:S04]  /*08c0*/  VIADDMNMX R12, R43, R12, R28, !PT ;  /* 0x0000000c2b0c7246 */ /* 0x004fc8000780011c */
[----:B------:R-:W-:Y:S02]  /*08d0*/  VIADDMNMX R48, R48, R13, R12, !PT ;  /* 0x0000000d30307246 */ /* 0x000fe4000780010c */
[----:B------:R-:W0:Y:S02]  /*08e0*/  LDS.128 R12, [UR4+0x11a0] ;  /* 0x0011a004ff0c7984 */ /* 0x000e240008000c00 */
[----:B------:R-:W-:-:S04]  /*08f0*/  VIADDMNMX R17, R46, R17, R48, !PT ;  /* 0x000000112e117246 */ /* 0x000fc80007800130 */
[----:B------:R-:W-:Y:S02]  /*0900*/  VIADDMNMX R45, R45, R16, R17, !PT ;  /* 0x000000102d2d7246 */ /* 0x000fe40007800111 */
[----:B------:R-:W1:Y:S02]  /*0910*/  LDS.128 R16, [UR4+0x11b0] ;  /* 0x0011b004ff107984 */ /* 0x000e640008000c00 */
[----:B------:R-:W-:-:S04]  /*0920*/  VIADDMNMX R24, R24, R49, R45, !PT ;  /* 0x0000003118187246 */ /* 0x000fc8000780012d */
[----:B------:R-:W-:-:S04]  /*0930*/  VIADDMNMX R24, R44, R47, R24, !PT ;  /* 0x0000002f2c187246 */ /* 0x000fc80007800118 */
[----:B------:R-:W-:-:S04]  /*0940*/  VIADDMNMX R24, R25, R42, R24, !PT ;  /* 0x0000002a19187246 */ /* 0x000fc80007800118 */
[----:B----4-:R-:W-:Y:S02]  /*0950*/  VIADDMNMX R28, R26, R27, R24, !PT ;  /* 0x0000001b1a1c7246 */ /* 0x010fe40007800118 */
[----:B------:R-:W2:Y:S02]  /*0960*/  LDS.128 R24, [UR4+0x11d0] ;  /* 0x0011d004ff187984 */ /* 0x000ea40008000c00 */
[----:B-----5:R-:W-:Y:S02]  /*0970*/  VIADDMNMX R42, R29, R30, R28, !PT ;  /* 0x0000001e1d2a7246 */ /* 0x020fe4000780011c */
[----:B------:R-:W3:Y:S01]  /*0980*/  LDS.128 R28, [UR4+0x11e0] ;  /* 0x0011e004ff1c7984 */ /* 0x000ee20008000c00 */
[----:B------:R-:W-:Y:S01]  /*0990*/  IMAD.WIDE.U32 R48, R2, 0x4, R10 ;  /* 0x0000000402307825 */ /* 0x000fe200078e000a */
[----:B------:R-:W-:-:S03]  /*09a0*/  VIADDMNMX R9, R40, R9, R42, !PT ;  /* 0x0000000928097246 */ /* 0x000fc6000780012a */
[C---:B0-----:R-:W-:Y:S01]  /*09b0*/  IMAD.WIDE.U32 R42, R2.reuse, 0x4, R12 ;  /* 0x00000004022a7825 */ /* 0x041fe200078e000c */
[----:B------:R-:W4:Y:S03]  /*09c0*/  LDG.E R40, desc[UR10][R36.64+0x50] ;  /* 0x0000500a24287981 */ /* 0x000f26000c1e1900 */
[----:B------:R-:W-:Y:S01]  /*09d0*/  IMAD.WIDE.U32 R46, R2, 0x4, R14 ;  /* 0x00000004022e7825 */ /* 0x000fe200078e000e */
[----:B------:R-:W5:Y:S01]  /*09e0*/  LDG.E R12, desc[UR10][R48.64] ;  /* 0x0000000a300c7981 */ /* 0x000f62000c1e1900 */
[----:B------:R-:W-:-:S03]  /*09f0*/  VIADDMNMX R41, R8, R41, R9, !PT ;  /* 0x0000002908297246 */ /* 0x000fc60007800109 */
[----:B------:R-:W0:Y:S04]  /*0a00*/  LDS.128 R8, [UR4+0x11f0] ;  /* 0x0011f004ff087984 */ /* 0x000e280008000c00 */
[----:B------:R-:W5:Y:S01]  /*0a10*/  LDG.E R14, desc[UR10][R36.64+0x4c] ;  /* 0x00004c0a240e7981 */ /* 0x000f62000c1e1900 */
[----:B-1----:R-:W-:-:S03]  /*0a20*/  IMAD.WIDE.U32 R44, R2, 0x4, R16 ;  /* 0x00000004022c7825 */ /* 0x002fc600078e0010 */
[----:B------:R-:W4:Y:S01]  /*0a30*/  LDG.E R13, desc[UR10][R42.64] ;  /* 0x0000000a2a0d7981 */ /* 0x000f22000c1e1900 */
[----:B------:R-:W-:-:S03]  /*0a40*/  IMAD.WIDE.U32 R18, R2, 0x4, R18 ;  /* 0x0000000402127825 */ /* 0x000fc600078e0012 */
[----:B------:R-:W4:Y:S04]  /*0a50*/  LDG.E R15, desc[UR10][R46.64] ;  /* 0x0000000a2e0f7981 */ /* 0x000f28000c1e1900 */
[----:B------:R-:W4:Y:S04]  /*0a60*/  LDG.E R16, desc[UR10][R44.64] ;  /* 0x0000000a2c107981 */ /* 0x000f28000c1e1900 */
[----:B------:R-:W4:Y:S04]  /*0a70*/  LDG.E R42, desc[UR10][R36.64+0x54] ;  /* 0x0000540a242a7981 */ /* 0x000f28000c1e1900 */
[----:B------:R-:W4:Y:S04]  /*0a80*/  LDG.E R17, desc[UR10][R36.64+0x58] ;  /* 0x0000580a24117981 */ /* 0x000f28000c1e1900 */
[----:B------:R-:W4:Y:S04]  /*0a90*/  LDG.E R18, desc[UR10][R18.64] ;  /* 0x0000000a12127981 */ /* 0x000f28000c1e1900 */
[----:B------:R-:W4:Y:S01]  /*0aa0*/  LDG.E R43, desc[UR10][R36.64+0x5c] ;  /* 0x00005c0a242b7981 */ /* 0x000f22000c1e1900 */
[----:B--2---:R-:W-:-:S03]  /*0ab0*/  IMAD.WIDE.U32 R24, R2, 0x4, R24 ;  /* 0x0000000402187825 */ /* 0x004fc600078e0018 */
[----:B------:R-:W2:Y:S04]  /*0ac0*/  LDG.E R45, desc[UR10][R36.64+0x68] ;  /* 0x0000680a242d7981 */ /* 0x000ea8000c1e1900 */
[----:B------:R-:W2:Y:S01]  /*0ad0*/  LDG.E R19, desc[UR10][R36.64+0x60] ;  /* 0x0000600a24137981 */ /* 0x000ea2000c1e1900 */
[----:B------:R-:W-:-:S03]  /*0ae0*/  IMAD.WIDE.U32 R26, R2, 0x4, R26 ;  /* 0x00000004021a7825 */ /* 0x000fc600078e001a */
[----:B------:R-:W2:Y:S01]  /*0af0*/  LDG.E R24, desc[UR10][R24.64] ;  /* 0x0000000a18187981 */ /* 0x000ea2000c1e1900 */
[----:B---3--:R-:W-:-:S03]  /*0b00*/  IMAD.WIDE.U32 R28, R2, 0x4, R28 ;  /* 0x00000004021c7825 */ /* 0x008fc600078e001c */
[----:B------:R-:W3:Y:S01]  /*0b10*/  LDG.E R26, desc[UR10][R26.64] ;  /* 0x0000000a1a1a7981 */ /* 0x000ee2000c1e1900 */
[----:B------:R-:W-:-:S03]  /*0b20*/  IMAD.WIDE.U32 R30, R2, 0x4, R30 ;  /* 0x00000004021e7825 */ /* 0x000fc600078e001e */
[----:B------:R-:W3:Y:S01]  /*0b30*/  LDG.E R28, desc[UR10][R28.64] ;  /* 0x0000000a1c1c7981 */ /* 0x000ee2000c1e1900 */
[----:B0-----:R-:W-:-:S03]  /*0b40*/  IMAD.WIDE.U32 R8, R2, 0x4, R8 ;  /* 0x0000000402087825 */ /* 0x001fc600078e0008 */
[----:B------:R-:W3:Y:S01]  /*0b50*/  LDG.E R49, desc[UR10][R36.64+0x70] ;  /* 0x0000700a24317981 */ /* 0x000ee2000c1e1900 */
[----:B------:R-:W-:-:S03]  /*0b60*/  IMAD.WIDE.U32 R10, R2, 0x4, R10 ;  /* 0x00000004020a7825 */ /* 0x000fc600078e000a */
[----:B------:R-:W3:Y:S04]  /*0b70*/  LDG.E R30, desc[UR10][R30.64] ;  /* 0x0000000a1e1e7981 */ /* 0x000ee8000c1e1900 */
[----:B------:R-:W3:Y:S04]  /*0b80*/  LDG.E R47, desc[UR10][R36.64+0x74] ;  /* 0x0000740a242f7981 */ /* 0x000ee8000c1e1900 */
[----:B------:R-:W3:Y:S04]  /*0b90*/  LDG.E R25, desc[UR10][R36.64+0x78] ;  /* 0x0000780a24197981 */ /* 0x000ee8000c1e1900 */
[----:B------:R-:W3:Y:S04]  /*0ba0*/  LDG.E R8, desc[UR10][R8.64] ;  /* 0x0000000a08087981 */ /* 0x000ee8000c1e1900 */
[----:B------:R-:W3:Y:S04]  /*0bb0*/  LDG.E R27, desc[UR10][R36.64+0x7c] ;  /* 0x00007c0a241b7981 */ /* 0x000ee8000c1e1900 */
[----:B------:R-:W3:Y:S01]  /*0bc0*/  LDG.E R10, desc[UR10][R10.64] ;  /* 0x0000000a0a0a7981 */ /* 0x000ee2000c1e1900 */
[----:B------:R-:W-:Y:S01]  /*0bd0*/  BAR.SYNC.DEFER_BLOCKING 0x0 ;  /* 0x0000000000007b1d */ /* 0x000fe20000010000 */
[----:B-----5:R-:W-:-:S04]  /*0be0*/  VIADDMNMX R12, R12, R14, R41, !PT ;  /* 0x0000000e0c0c7246 */ /* 0x020fc80007800129 */
[----:B----4-:R-:W-:Y:S02]  /*0bf0*/  VIADDMNMX R12, R13, R40, R12, !PT ;  /* 0x000000280d0c7246 */ /* 0x010fe4000780010c */
[----:B------:R-:W0:Y:S02]  /*0c00*/  LDS R13, [R4] ;  /* 0x00000000040d7984 */ /* 0x000e240000000800 */
[----:B------:R-:W-:-:S04]  /*0c10*/  VIADDMNMX R12, R15, R42, R12, !PT ;  /* 0x0000002a0f0c7246 */ /* 0x000fc8000780010c */
[----:B------:R-:W-:-:S04]  /*0c20*/  VIADDMNMX R12, R16, R17, R12, !PT ;  /* 0x00000011100c7246 */ /* 0x000fc8000780010c */
[----:B------:R-:W-:-:S04]  /*0c30*/  VIADDMNMX R12, R18, R43, R12, !PT ;  /* 0x0000002b120c7246 */ /* 0x000fc8000780010c */
[----:B--2---:R-:W-:-:S04]  /*0c40*/  VIADDMNMX R12, R20, R19, R12, !PT ;  /* 0x00000013140c7246 */ /* 0x004fc8000780010c */
[----:B------:R-:W-:-:S04]  /*0c50*/  VIADDMNMX R12, R22, R21, R12, !PT ;  /* 0x00000015160c7246 */ /* 0x000fc8000780010c */
[----:B------:R-:W-:-:S04]  /*0c60*/  VIADDMNMX R12, R24, R45, R12, !PT ;  /* 0x0000002d180c7246 */ /* 0x000fc8000780010c */
[----:B---3--:R-:W-:-:S04]  /*0c70*/  VIADDMNMX R12, R26, R23, R12, !PT ;  /* 0x000000171a0c7246 */ /* 0x008fc8000780010c */
[----:B------:R-:W-:-:S04]  /*0c80*/  VIADDMNMX R12, R28, R49, R12, !PT ;  /* 0x000000311c0c7246 */ /* 0x000fc8000780010c */
[----:B------:R-:W-:-:S04]  /*0c90*/  VIADDMNMX R12, R30, R47, R12, !PT ;  /* 0x0000002f1e0c7246 */ /* 0x000fc8000780010c */
[----:B------:R-:W-:-:S04]  /*0ca0*/  VIADDMNMX R8, R8, R25, R12, !PT ;  /* 0x0000001908087246 */ /* 0x000fc8000780010c */
[----:B------:R-:W-:-:S04]  /*0cb0*/  VIADDMNMX R8, R10, R27, R8, !PT ;  /* 0x0000001b0a087246 */ /* 0x000fc80007800108 */
[----:B0-----:R-:W-:-:S05]  /*0cc0*/  VIMNMX.RELU R13, PT, PT, R8, R13, !PT ;  /* 0x0000000d080d7248 */ /* 0x001fca0007fe1100 */
[----:B------:R1:W-:Y:S02]  /*0cd0*/  STS [R4], R13 ;  /* 0x0000000d04007388 */ /* 0x0003e40000000800 */
.L_x_1:
[----:B------:R-:W-:Y:S05]  /*0ce0*/  @P1 BRA `(.L_x_2) ;  /* 0xfffffff400641947 */ /* 0x000fea000383ffff */
[----:B------:R-:W-:Y:S05]  /*0cf0*/  BSYNC.RECONVERGENT B0 ;  /* 0x0000000000007941 */ /* 0x000fea0003800200 */
.L_x_0:
[----:B------:R-:W2:Y:S01]  /*0d00*/  LDC.64 R10, c[0x0][0x388] ;  /* 0x0000e200ff0a7b82 */ /* 0x000ea20000000a00 */
[----:B------:R-:W-:-:S05]  /*0d10*/  IMAD.SHL.U32 R2, R33, 0x20, RZ ;  /* 0x0000002021027824 */ /* 0x000fca00078e00ff */
[----:B-1----:R-:W-:Y:S01]  /*0d20*/  LOP3.LUT R4, RZ, R2, RZ, 0x33, !PT ;  /* 0x00000002ff047212 */ /* 0x002fe200078e33ff */
[----:B--2---:R-:W-:-:S04]  /*0d30*/  IMAD.SHL.U32 R3, R11, 0x20, RZ ;  /* 0x000000200b037824 */ /* 0x004fc800078e00ff */
[C---:B0-----:R-:W-:Y:S01]  /*0d40*/  VIADD R7, R3.reuse, 0x1f ;  /* 0x0000001f03077836 */ /* 0x041fe20000000000 */
[----:B------:R-:W-:Y:S02]  /*0d50*/  IADD3 R4, PT, PT, R4, R10, R3 ;  /* 0x0000000a04047210 */ /* 0x000fe40007ffe003 */
[----:B------:R-:W-:Y:S02]  /*0d60*/  VIMNMX R8, PT, PT, R3, 0x22, !PT ;  /* 0x0000002203087848 */ /* 0x000fe40007fe0100 */
[----:B------:R-:W-:-:S03]  /*0d70*/  VIMNMX R3, PT, PT, R7, R4, PT ;  /* 0x0000000407037248 */ /* 0x000fc60003fe0100 */
[----:B------:R-:W-:-:S05]  /*0d80*/  VIADD R4, R8, 0xffffffdf ;  /* 0xffffffdf08047836 */ /* 0x000fca0000000000 */
[----:B------:R-:W-:-:S13]  /*0d90*/  ISETP.GT.AND P0, PT, R4, R3, PT ;  /* 0x000000030400720c */ /* 0x000fda0003f04270 */
[----:B------:R-:W-:Y:S05]  /*0da0*/  @P0 EXIT ;  /* 0x000000000000094d */ /* 0x000fea0003800000 */
[----:B------:R-:W0:Y:S01]  /*0db0*/  S2R R5, SR_TID.X ;  /* 0x0000000000057919 */ /* 0x000e220000002100 */
[----:B------:R-:W-:Y:S01]  /*0dc0*/  ISETP.GE.AND P0, PT, R11, 0x1, PT ;  /* 0x000000010b00780c */ /* 0x000fe20003f06270 */
[----:B------:R-:W-:-:S05]  /*0dd0*/  IMAD R6, R0, 0x20, R7 ;  /* 0x0000002000067824 */ /* 0x000fca00078e0207 */
[----:B------:R-:W-:Y:S01]  /*0de0*/  VIMNMX R6, PT, PT, R6, UR8, PT ;  /* 0x0000000806067c48 */ /* 0x000fe2000bfe0100 */
[----:B0-----:R-:W-:-:S06]  /*0df0*/  IMAD.IADD R7, R2, 0x1, R5 ;  /* 0x0000000102077824 */ /* 0x001fcc00078e0205 */
[----:B------:R-:W-:Y:S05]  /*0e00*/  @!P0 BRA `(.L_x_3) ;  /* 0x0000001000bc8947 */ /* 0x000fea0003800000 */
[----:B------:R-:W0:Y:S01]  /*0e10*/  S2R R9, SR_TID.Y ;  /* 0x0000000000097919 */ /* 0x000e220000002200 */
[----:B------:R-:W-:-:S04]  /*0e20*/  SHF.R.S32.HI R7, RZ, 0x1f, R10 ;  /* 0x0000001fff077819 */ /* 0x000fc8000001140a */
[----:B------:R-:W-:-:S04]  /*0e30*/  LEA.HI R7, R7, R10, RZ, 0x5 ;  /* 0x0000000a07077211 */ /* 0x000fc800078f28ff */
[----:B------:R-:W-:Y:S01]  /*0e40*/  LEA.HI.SX32 R8, R7, 0xffffffff, 0x1b ;  /* 0xffffffff07087811 */ /* 0x000fe200078fdaff */
[----:B------:R-:W-:-:S03]  /*0e50*/  IMAD.MOV.U32 R7, RZ, RZ, -0x21 ;  /* 0xffffffdfff077424 */ /* 0x000fc600078e00ff */
[----:B------:R-:W-:-:S04]  /*0e60*/  ISETP.NE.AND P0, PT, R33, R8, PT ;  /* 0x000000082100720c */ /* 0x000fc80003f05270 */
[----:B------:R-:W-:Y:S02]  /*0e70*/  SEL R7, R7, 0xffffffe0, !P0 ;  /* 0xffffffe007077807 */ /* 0x000fe40004000000 */
[----:B0-----:R-:W-:-:S03]  /*0e80*/  ISETP.NE.AND P2, PT, R9, RZ, PT ;  /* 0x000000ff0900720c */ /* 0x001fc60003f45270 */
[----:B------:R-:W-:-:S10]  /*0e90*/  VIADD R9, R7, 0xfffffff8 ;  /* 0xfffffff807097836 */ /* 0x000fd40000000000 */
.L_x_12:
[----:B------:R-:W-:Y:S01]  /*0ea0*/  IMAD R11, R0, 0x20, R4 ;  /* 0x00000020000b7824 */ /* 0x000fe200078e0204 */
[----:B------:R-:W-:Y:S04]  /*0eb0*/  BSSY.RECONVERGENT B0, `(.L_x_4) ;  /* 0x0000120000007945 */ /* 0x000fe80003800200 */
[----:B------:R-:W-:Y:S02]  /*0ec0*/  VIMNMX R10, PT, PT, R2, R11, !PT ;  /* 0x0000000b020a7248 */ /* 0x000fe40007fe0100 */
[----:B------:R-:W-:-:S03]  /*0ed0*/  VIADDMNMX R12, R11, 0x1f, R6, PT ;  /* 0x0000001f0b0c7846 */ /* 0x000fc60003800106 */
[----:B------:R-:W-:-:S05]  /*0ee0*/  IMAD.IADD R11, R10, 0x1, R5 ;  /* 0x000000010a0b7824 */ /* 0x000fca00078e0205 */
[----:B------:R-:W-:-:S13]  /*0ef0*/  ISETP.GT.AND P0, PT, R11, R12, PT ;  /* 0x0000000c0b00720c */ /* 0x000fda0003f04270 */
[----:B0-----:R-:W-:Y:S05]  /*0f00*/  @P0 BRA `(.L_x_5) ;  /* 0x0000001000680947 */ /* 0x001fea0003800000 */
[----:B------:R-:W-:Y:S05]  /*0f10*/  @P2 BRA `(.L_x_5) ;  /* 0x0000001000642947 */ /* 0x000fea0003800000 */
[----:B------:R-:W0:Y:S01]  /*0f20*/  LDC.64 R26, c[0x0][0x380] ;  /* 0x0000e000ff1a7b82 */ /* 0x000e220000000a00 */
[----:B------:R-:W-:-:S04]  /*0f30*/  IMAD.IADD R10, R11, 0x1, -R4 ;  /* 0x000000010b0a7824 */ /* 0x000fc800078e0a04 */
[----:B0-----:R-:W-:-:S05]  /*0f40*/  IMAD.WIDE R26, R10, 0x8, R26 ;  /* 0x000000080a1a7825 */ /* 0x001fca00078e021a */
[----:B------:R-:W2:Y:S04]  /*0f50*/  LDG.E.64 R14, desc[UR10][R26.64+0x8] ;  /* 0x0000080a1a0e7981 */ /* 0x000ea8000c1e1b00 */
[----:B------:R-:W3:Y:S04]  /*0f60*/  LDG.E.64 R22, desc[UR10][R26.64] ;  /* 0x0000000a1a167981 */ /* 0x000ee8000c1e1b00 */
[----:B------:R-:W4:Y:S04]  /*0f70*/  LDG.E.64 R20, desc[UR10][R26.64+0x10] ;  /* 0x0000100a1a147981 */ /* 0x000f28000c1e1b00 */
[----:B------:R-:W5:Y:S04]  /*0f80*/  LDG.E.64 R12, desc[UR10][R26.64+0x18] ;  /* 0x0000180a1a0c7981 */ /* 0x000f68000c1e1b00 */
[----:B------:R-:W5:Y:S04]  /*0f90*/  LDG.E.64 R50, desc[UR10][R26.64+0x20] ;  /* 0x0000200a1a327981 */ /* 0x000f68000c1e1b00 */
[----:B------:R-:W5:Y:S04]  /*0fa0*/  LDG.E.64 R44, desc[UR10][R26.64+0x28] ;  /* 0x0000280a1a2c7981 */ /* 0x000f68000c1e1b00 */
[----:B------:R-:W5:Y:S04]  /*0fb0*/  LDG.E.64 R46, desc[UR10][R26.64+0x38] ;  /* 0x0000380a1a2e7981 */ /* 0x000f68000c1e1b00 */
[----:B------:R-:W5:Y:S04]  /*0fc0*/  LDG.E.64 R48, desc[UR10][R26.64+0x40] ;  /* 0x0000400a1a307981 */ /* 0x000f68000c1e1b00 */
[----:B------:R-:W5:Y:S01]  /*0fd0*/  LDG.E.64 R42, desc[UR10][R26.64+0x48] ;  /* 0x0000480a1a2a7981 */ /* 0x000f62000c1e1b00 */
[----:B--2---:R-:W-:-:S04]  /*0fe0*/  IMAD.WIDE R14, R11, 0x4, R14 ;  /* 0x000000040b0e7825 */ /* 0x004fc800078e020e */
[C-C-:B---3--:R-:W-:Y:S01]  /*0ff0*/  IMAD.WIDE R16, R11.reuse, 0x4, R22.reuse ;  /* 0x000000040b107825 */ /* 0x148fe200078e0216 */
[----:B------:R-:W2:Y:S03]  /*1000*/  LDG.E R25, desc[UR10][R14.64] ;  /* 0x0000000a0e197981 */ /* 0x000ea6000c1e1900 */
[----:B------:R-:W-:Y:S01]  /*1010*/  IMAD.WIDE R18, R10, 0x4, R22 ;  /* 0x000000040a127825 */ /* 0x000fe200078e0216 */
[----:B------:R-:W2:Y:S03]  /*1020*/  LDG.E R28, desc[UR10][R16.64] ;  /* 0x0000000a101c7981 */ /* 0x000ea6000c1e1900 */
[C---:B----4-:R-:W-:Y:S01]  /*1030*/  IMAD.WIDE R36, R11.reuse, 0x4, R20 ;  /* 0x000000040b247825 */ /* 0x050fe200078e0214 */
[----:B------:R-:W2:Y:S03]  /*1040*/  LDG.E R29, desc[UR10][R18.64] ;  /* 0x0000000a121d7981 */ /* 0x000ea6000c1e1900 */
[C---:B-----5:R-:W-:Y:S01]  /*1050*/  IMAD.WIDE R20, R11.reuse, 0x4, R12 ;  /* 0x000000040b147825 */ /* 0x060fe200078e020c */
[----:B------:R-:W3:Y:S04]  /*1060*/  LDG.E R31, desc[UR10][R36.64] ;  /* 0x0000000a241f7981 */ /* 0x000ee8000c1e1900 */
[----:B------:R-:W3:Y:S04]  /*1070*/  LDG.E R24, desc[UR10][R18.64+0x4] ;  /* 0x0000040a12187981 */ /* 0x000ee8000c1e1900 */
[----:B------:R-:W4:Y:S04]  /*1080*/  LDG.E R35, desc[UR10][R20.64] ;  /* 0x0000000a14237981 */ /* 0x000f28000c1e1900 */
[----:B------:R-:W4:Y:S04]  /*1090*/  LDG.E R30, desc[UR10][R18.64+0x8] ;  /* 0x0000080a121e7981 */ /* 0x000f28000c1e1900 */
[----:B------:R-:W5:Y:S04]  /*10a0*/  LDG.E.64 R12, desc[UR10][R26.64+0x30] ;  /* 0x0000300a1a0c7981 */ /* 0x000f68000c1e1b00 */
[----:B------:R-:W5:Y:S01]  /*10b0*/  LDG.E.64 R20, desc[UR10][R26.64+0x58] ;  /* 0x0000580a1a147981 */ /* 0x000f62000c1e1b00 */
[----:B------:R-:W-:-:S03]  /*10c0*/  IMAD.WIDE R50, R11, 0x4, R50 ;  /* 0x000000040b327825 */ /* 0x000fc600078e0232 */
[----:B------:R-:W5:Y:S01]  /*10d0*/  LDG.E R41, desc[UR10][R18.64+0x10] ;  /* 0x0000100a12297981 */ /* 0x000f62000c1e1900 */
[----:B------:R-:W-:-:S03]  /*10e0*/  IMAD.WIDE R44, R11, 0x4, R44 ;  /* 0x000000040b2c7825 */ /* 0x000fc600078e022c */
[----:B------:R-:W5:Y:S01]  /*10f0*/  LDG.E R40, desc[UR10][R50.64] ;  /* 0x0000000a32287981 */ /* 0x000f62000c1e1900 */
[----:B------:R-:W-:-:S03]  /*1100*/  IMAD.WIDE R46, R11, 0x4, R46 ;  /* 0x000000040b2e7825 */ /* 0x000fc600078e022e */
[----:B------:R-:W5:Y:S04]  /*1110*/  LDG.E R38, desc[UR10][R44.64] ;  /* 0x0000000a2c267981 */ /* 0x000f68000c1e1900 */
[----:B------:R-:W5:Y:S04]  /*1120*/  LDG.E R39, desc[UR10][R18.64+0x14] ;  /* 0x0000140a12277981 */ /* 0x000f68000c1e1900 */
[----:B------:R-:W5:Y:S04]  /*1130*/  LDG.E R34, desc[UR10][R46.64] ;  /* 0x0000000a2e227981 */ /* 0x000f68000c1e1900 */
        /* <DEDUP_REMOVED lines=8> */
[----:B--2---:R-:W-:-:S03]  /*11c0*/  VIADDMNMX R25, R25, R29, R28, !PT ;  /* 0x0000001d19197246 */ /* 0x004fc6000780011c */
[----:B------:R-:W2:Y:S01]  /*11d0*/  LDG.E.64 R28, desc[UR10][R26.64+0x50] ;  /* 0x0000500a1a1c7981 */ /* 0x000ea2000c1e1b00 */
[----:B---3--:R-:W-:-:S03]  /*11e0*/  VIADDMNMX R24, R31, R24, R25, !PT ;  /* 0x000000181f187246 */ /* 0x008fc60007800119 */
[----:B------:R-:W3:Y:S01]  /*11f0*/  LDG.E R31, desc[UR10][R48.64] ;  /* 0x0000000a301f7981 */ /* 0x000ee2000c1e1900 */
[----:B----4-:R-:W-:-:S03]  /*1200*/  VIADDMNMX R30, R35, R30, R24, !PT ;  /* 0x0000001e231e7246 */ /* 0x010fc60007800118 */
[----:B------:R-:W4:Y:S04]  /*1210*/  LDG.E.64 R24, desc[UR10][R26.64+0x60] ;  /* 0x0000600a1a187981 */ /* 0x000f28000c1e1b00 */
[----:B------:R-:W3:Y:S01]  /*1220*/  LDG.E R35, desc[UR10][R18.64+0xc] ;  /* 0x00000c0a12237981 */ /* 0x000ee2000c1e1900 */
[----:B-----5:R-:W-:-:S05]  /*1230*/  IMAD.WIDE R12, R11, 0x4, R12 ;  /* 0x000000040b0c7825 */ /* 0x020fca00078e020c */
[----:B------:R-:W5:Y:S04]  /*1240*/  LDG.E R36, desc[UR10][R12.64] ;  /* 0x0000000a0c247981 */ /* 0x000f68000c1e1900 */
[----:B------:R-:W5:Y:S04]  /*1250*/  LDG.E R12, desc[UR10][R18.64+0x1c] ;  /* 0x00001c0a120c7981 */ /* 0x000f68000c1e1900 */
[----:B------:R-:W5:Y:S01]  /*1260*/  LDG.E R13, desc[UR10][R18.64+0x20] ;  /* 0x0000200a120d7981 */ /* 0x000f62000c1e1900 */
[----:B------:R-:W-:-:S05]  /*1270*/  IMAD.WIDE R20, R11, 0x4, R20 ;  /* 0x000000040b147825 */ /* 0x000fca00078e0214 */
[----:B------:R-:W5:Y:S04]  /*1280*/  LDG.E R46, desc[UR10][R20.64] ;  /* 0x0000000a142e7981 */ /* 0x000f68000c1e1900 */
[----:B------:R-:W5:Y:S01]  /*1290*/  LDG.E.64 R20, desc[UR10][R26.64+0x78] ;  /* 0x0000780a1a147981 */ /* 0x000f62000c1e1b00 */
[----:B--2---:R-:W-:-:S06]  /*12a0*/  IMAD.WIDE R28, R11, 0x4, R28 ;  /* 0x000000040b1c7825 */ /* 0x004fcc00078e021c */
[----:B------:R-:W2:Y:S01]  /*12b0*/  LDG.E R29, desc[UR10][R28.64] ;  /* 0x0000000a1c1d7981 */ /* 0x000ea2000c1e1900 */
[----:B----4-:R-:W-:-:S06]  /*12c0*/  IMAD.WIDE R24, R11, 0x4, R24 ;  /* 0x000000040b187825 */ /* 0x010fcc00078e0218 */
[----:B------:R-:W4:Y:S01]  /*12d0*/  LDG.E R25, desc[UR10][R24.64] ;  /* 0x0000000a18197981 */ /* 0x000f22000c1e1900 */
[----:B---3--:R-:W-:-:S04]  /*12e0*/  VIADDMNMX R30, R40, R35, R30, !PT ;  /* 0x00000023281e7246 */ /* 0x008fc8000780011e */
[----:B------:R-:W-:Y:S02]  /*12f0*/  VIADDMNMX R30, R38, R41, R30, !PT ;  /* 0x00000029261e7246 */ /* 0x000fe4000780011e */
[----:B------:R-:W3:Y:S02]  /*1300*/  LDG.E.64 R40, desc[UR10][R26.64+0xa0] ;  /* 0x0000a00a1a287981 */ /* 0x000ee4000c1e1b00 */
[----:B-----5:R-:W-:Y:S02]  /*1310*/  VIADDMNMX R30, R36, R39, R30, !PT ;  /* 0x00000027241e7246 */ /* 0x020fe4000780011e */
[----:B------:R-:W5:Y:S02]  /*1320*/  LDG.E.64 R38, desc[UR10][R26.64+0x90] ;  /* 0x0000900a1a267981 */ /* 0x000f64000c1e1b00 */
[----:B------:R-:W-:Y:S02]  /*1330*/  VIADDMNMX R30, R34, R37, R30, !PT ;  /* 0x00000025221e7246 */ /* 0x000fe4000780011e */
[----:B------:R-:W3:Y:S04]  /*1340*/  LDG.E.64 R36, desc[UR10][R26.64+0x68] ;  /* 0x0000680a1a247981 */ /* 0x000ee8000c1e1b00 */
[----:B------:R-:W5:Y:S01]  /*1350*/  LDG.E.64 R34, desc[UR10][R26.64+0x70] ;  /* 0x0000700a1a227981 */ /* 0x000f62000c1e1b00 */
[----:B------:R-:W-:-:S03]  /*1360*/  VIADDMNMX R12, R31, R12, R30, !PT ;  /* 0x0000000c1f0c7246 */ /* 0x000fc6000780011e */
[----:B------:R-:W5:Y:S01]  /*1370*/  LDG.E.64 R30, desc[UR10][R26.64+0x80] ;  /* 0x0000800a1a1e7981 */ /* 0x000f62000c1e1b00 */
[----:B------:R-:W-:-:S03]  /*1380*/  VIADDMNMX R32, R32, R13, R12, !PT ;  /* 0x0000000d20207246 */ /* 0x000fc6000780010c */
[----:B------:R-:W5:Y:S01]  /*1390*/  LDG.E.64 R12, desc[UR10][R26.64+0x88] ;  /* 0x0000880a1a0c7981 */ /* 0x000f62000c1e1b00 */
[----:B--2---:R-:W-:-:S03]  /*13a0*/  VIADDMNMX R32, R29, R44, R32, !PT ;  /* 0x0000002c1d207246 */ /* 0x004fc60007800120 */
[----:B------:R-:W2:Y:S01]  /*13b0*/  LDG.E.64 R28, desc[UR10][R26.64+0x98] ;  /* 0x0000980a1a1c7981 */ /* 0x000ea2000c1e1b00 */
[----:B------:R-:W-:-:S04]  /*13c0*/  VIADDMNMX R32, R46, R45, R32, !PT ;  /* 0x0000002d2e207246 */ /* 0x000fc80007800120 */
[----:B----4-:R-:W-:Y:S02]  /*13d0*/  VIADDMNMX R42, R25, R42, R32, !PT ;  /* 0x0000002a192a7246 */ /* 0x010fe40007800120 */
[----:B------:R-:W4:Y:S01]  /*13e0*/  LDG.E.64 R24, desc[UR10][R26.64+0xa8] ;  /* 0x0000a80a1a187981 */ /* 0x000f22000c1e1b00 */
[----:B---3--:R-:W-:-:S04]  /*13f0*/  IMAD.WIDE R50, R11, 0x4, R36 ;  /* 0x000000040b327825 */ /* 0x008fc800078e0224 */
[C---:B-----5:R-:W-:Y:S01]  /*1400*/  IMAD.WIDE R48, R11.reuse, 0x4, R34 ;  /* 0x000000040b307825 */ /* 0x060fe200078e0222 */
[----:B------:R-:W3:Y:S03]  /*1410*/  LDG.E R32, desc[UR10][R50.64] ;  /* 0x0000000a32207981 */ /* 0x000ee6000c1e1900 */
[C---:B------:R-:W-:Y:S01]  /*1420*/  IMAD.WIDE R36, R11.reuse, 0x4, R20 ;  /* 0x000000040b247825 */ /* 0x040fe200078e0214 */
[----:B------:R-:W5:Y:S04]  /*1430*/  LDG.E R35, desc[UR10][R18.64+0x34] ;  /* 0x0000340a12237981 */ /* 0x000f68000c1e1900 */
[----:B------:R-:W3:Y:S01]  /*1440*/  LDG.E R21, desc[UR10][R18.64+0x30] ;  /* 0x0000300a12157981 */ /* 0x000ee2000c1e1900 */
        /* <DEDUP_REMOVED lines=8> */
[----:B------:R-:W5:Y:S04]  /*14d0*/  LDG.E R12, desc[UR10][R44.64] ;  /* 0x0000000a2c0c7981 */ /* 0x000f68000c1e1900 */
[----:B------:R-:W5:Y:S01]  /*14e0*/  LDG.E R37, desc[UR10][R18.64+0x40] ;  /* 0x0000400a12257981 */ /* 0x000f62000c1e1900 */
[----:B------:R-:W-:-:S03]  /*14f0*/  IMAD.WIDE R40, R11, 0x4, R40 ;  /* 0x000000040b287825 */ /* 0x000fc600078e0228 */
[----:B------:R-:W5:Y:S04]  /*1500*/  LDG.E R38, desc[UR10][R38.64] ;  /* 0x0000000a26267981 */ /* 0x000f68000c1e1900 */
[----:B------:R-:W5:Y:S04]  /*1510*/  LDG.E R45, desc[UR10][R18.64+0x48] ;  /* 0x0000480a122d7981 */ /* 0x000f68000c1e1900 */
[----:B------:R-:W5:Y:S04]  /*1520*/  LDG.E R40, desc[UR10][R40.64] ;  /* 0x0000000a28287981 */ /* 0x000f68000c1e1900 */
[----:B------:R-:W5:Y:S04]  /*1530*/  LDG.E R47, desc[UR10][R18.64+0x4c] ;  /* 0x00004c0a122f7981 */ /* 0x000f68000c1e1900 */
[----:B------:R-:W5:Y:S01]  /*1540*/  LDG.E R49, desc[UR10][R18.64+0x50] ;  /* 0x0000500a12317981 */ /* 0x000f62000c1e1900 */
[----:B--2---:R-:W-:-:S06]  /*1550*/  IMAD.WIDE R28, R11, 0x4, R28 ;  /* 0x000000040b1c7825 */ /* 0x004fcc00078e021c */
[----:B------:R-:W2:Y:S01]  /*1560*/  LDG.E R28, desc[UR10][R28.64] ;  /* 0x0000000a1c1c7981 */ /* 0x000ea2000c1e1900 */
[----:B----4-:R-:W-:-:S06]  /*1570*/  IMAD.WIDE R24, R11, 0x4, R24 ;  /* 0x000000040b187825 */ /* 0x010fcc00078e0218 */
[----:B------:R-:W4:Y:S01]  /*1580*/  LDG.E R24, desc[UR10][R24.64] ;  /* 0x0000000a18187981 */ /* 0x000f22000c1e1900 */
[----:B---3--:R-:W-:-:S03]  /*1590*/  VIADDMNMX R21, R32, R21, R42, !PT ;  /* 0x0000001520157246 */ /* 0x008fc6000780012a */
[----:B------:R-:W3:Y:S01]  /*15a0*/  LDG.E R32, desc[UR10][R18.64+0x54] ;  /* 0x0000540a12207981 */ /* 0x000ee2000c1e1900 */
[----:B-----5:R-:W-:-:S04]  /*15b0*/  VIADDMNMX R20, R20, R35, R21, !PT ;  /* 0x0000002314147246 */ /* 0x020fc80007800115 */
[----:B------:R-:W-:Y:S02]  /*15c0*/  VIADDMNMX R20, R34, R31, R20, !PT ;  /* 0x0000001f22147246 */ /* 0x000fe40007800114 */
[----:B------:R-:W5:Y:S02]  /*15d0*/  LDG.E.64 R34, desc[UR10][R26.64+0xb0] ;  /* 0x0000b00a1a227981 */ /* 0x000f64000c1e1b00 */
[----:B------:R-:W-:Y:S02]  /*15e0*/  VIADDMNMX R13, R13, R30, R20, !PT ;  /* 0x0000001e0d0d7246 */ /* 0x000fe40007800114 */
[----:B------:R-:W3:Y:S04]  /*15f0*/  LDG.E.64 R30, desc[UR10][R26.64+0xb8] ;  /* 0x0000b80a1a1e7981 */ /* 0x000ee8000c1e1b00 */
[----:B------:R-:W3:Y:S01]  /*1600*/  LDG.E.64 R20, desc[UR10][R26.64+0xc0] ;  /* 0x0000c00a1a147981 */ /* 0x000ee2000c1e1b00 */
[----:B------:R-:W-:-:S03]  /*1610*/  VIADDMNMX R12, R12, R37, R13, !PT ;  /* 0x000000250c0c7246 */ /* 0x000fc6000780010d */
[----:B------:R-:W3:Y:S01]  /*1620*/  LDG.E.64 R36, desc[UR10][R26.64+0xc8] ;  /* 0x0000c80a1a247981 */ /* 0x000ee2000c1e1b00 */
[----:B------:R-:W-:-:S03]  /*1630*/  VIADDMNMX R38, R38, R43, R12, !PT ;  /* 0x0000002b26267246 */ /* 0x000fc6000780010c */
[----:B------:R-:W3:Y:S04]  /*1640*/  LDG.E.64 R12, desc[UR10][R26.64+0xd0] ;  /* 0x0000d00a1a0c7981 */ /* 0x000ee8000c1e1b00 */
[----:B------:R-:W3:Y:S01]  /*1650*/  LDG.E.64 R42, desc[UR10][R26.64+0xf8] ;  /* 0x0000f80a1a2a7981 */ /* 0x000ee2000c1e1b00 */
[----:B--2---:R-:W-:-:S03]  /*1660*/  VIADDMNMX R28, R28, R45, R38, !PT ;  /* 0x0000002d1c1c7246 */ /* 0x004fc60007800126 */
[----:B------:R-:W2:Y:S01]  /*1670*/  LDG.E.64 R38, desc[UR10][R26.64+0xd8] ;  /* 0x0000d80a1a267981 */ /* 0x000ea2000c1e1b00 */
[----:B------:R-:W-:-:S03]  /*1680*/  VIADDMNMX R40, R40, R47, R28, !PT ;  /* 0x0000002f28287246 */ /* 0x000fc6000780011c */
[----:B------:R-:W2:Y:S04]  /*1690*/  LDG.E.64 R28, desc[UR10][R26.64+0xe0] ;  /* 0x0000e00a1a1c7981 */ /* 0x000ea8000c1e1b00 */
[----:B------:R-:W2:Y:S01]  /*16a0*/  LDG.E R45, desc[UR10][R18.64+0x58] ;  /* 0x0000580a122d7981 */ /* 0x000ea2000c1e1900 */
[----:B----4-:R-:W-:-:S03]  /*16b0*/  VIADDMNMX R49, R24, R49, R40, !PT ;  /* 0x0000003118317246 */ /* 0x010fc60007800128 */
[----:B------:R-:W4:Y:S04]  /*16c0*/  LDG.E.64 R40, desc[UR10][R26.64+0xe8] ;  /* 0x0000e80a1a287981 */ /* 0x000f28000c1e1b00 */
[----:B------:R-:W4:Y:S04]  /*16d0*/  LDG.E.64 R24, desc[UR10][R26.64+0xf0] ;  /* 0x0000f00a1a187981 */ /* 0x000f28000c1e1b00 */
[----:B------:R-:W4:Y:S01]  /*16e0*/  LDG.E R27, desc[UR10][R18.64+0x5c] ;  /* 0x00005c0a121b7981 */ /* 0x000f22000c1e1900 */
[----:B-----5:R-:W-:-:S06]  /*16f0*/  IMAD.WIDE R34, R11, 0x4, R34 ;  /* 0x000000040b227825 */ /* 0x020fcc00078e0222 */
[----:B------:R-:W5:Y:S01]  /*1700*/  LDG.E R34, desc[UR10][R34.64] ;  /* 0x0000000a22227981 */ /* 0x000f62000c1e1900 */
[----:B---3--:R-:W-:-:S04]  /*1710*/  IMAD.WIDE R30, R11, 0x4, R30 ;  /* 0x000000040b1e7825 */ /* 0x008fc800078e021e */
[C---:B------:R-:W-:Y:S02]  /*1720*/  IMAD.WIDE R20, R11.reuse, 0x4, R20 ;  /* 0x000000040b147825 */ /* 0x040fe400078e0214 */
[----:B------:R-:W3:Y:S02]  /*1730*/  LDG.E R30, desc[UR10][R30.64] ;  /* 0x0000000a1e1e7981 */ /* 0x000ee4000c1e1900 */
[C---:B------:R-:W-:Y:S02]  /*1740*/  IMAD.WIDE R36, R11.reuse, 0x4, R36 ;  /* 0x000000040b247825 */ /* 0x040fe400078e0224 */
[----:B------:R-:W3:Y:S02]  /*1750*/  LDG.E R20, desc[UR10][R20.64] ;  /* 0x0000000a14147981 */ /* 0x000ee4000c1e1900 */
[C---:B------:R-:W-:Y:S02]  /*1760*/  IMAD.WIDE R12, R11.reuse, 0x4, R12 ;  /* 0x000000040b0c7825 */ /* 0x040fe400078e020c */
[----:B------:R-:W3:Y:S04]  /*1770*/  LDG.E R36, desc[UR10][R36.64] ;  /* 0x0000000a24247981 */ /* 0x000ee8000c1e1900 */
[----:B------:R-:W3:Y:S04]  /*1780*/  LDG.E R31, desc[UR10][R18.64+0x60] ;  /* 0x0000600a121f7981 */ /* 0x000ee8000c1e1900 */
[----:B------:R-:W3:Y:S04]  /*1790*/  LDG.E R12, desc[UR10][R12.64] ;  /* 0x0000000a0c0c7981 */ /* 0x000ee8000c1e1900 */
[----:B------:R-:W3:Y:S04]  /*17a0*/  LDG.E R21, desc[UR10][R18.64+0x64] ;  /* 0x0000640a12157981 */ /* 0x000ee8000c1e1900 */
[----:B------:R-:W3:Y:S04]  /*17b0*/  LDG.E R35, desc[UR10][R18.64+0x68] ;  /* 0x0000680a12237981 */ /* 0x000ee8000c1e1900 */
[----:B------:R-:W3:Y:S01]  /*17c0*/  LDG.E R13, desc[UR10][R18.64+0x6c] ;  /* 0x00006c0a120d7981 */ /* 0x000ee2000c1e1900 */
[----:B------:R-:W-:-:S03]  /*17d0*/  IMAD.WIDE R42, R11, 0x4, R42 ;  /* 0x000000040b2a7825 */ /* 0x000fc600078e022a */
[----:B------:R-:W3:Y:S04]  /*17e0*/  LDG.E R37, desc[UR10][R18.64+0x70] ;  /* 0x0000700a12257981 */ /* 0x000ee8000c1e1900 */
[----:B------:R-:W3:Y:S01]  /*17f0*/  LDG.E R42, desc[UR10][R42.64] ;  /* 0x0000000a2a2a7981 */ /* 0x000ee2000c1e1900 */
[----:B--2---:R-:W-:-:S04]  /*1800*/  IMAD.WIDE R38, R11, 0x4, R38 ;  /* 0x000000040b267825 */ /* 0x004fc800078e0226 */
[C---:B------:R-:W-:Y:S02]  /*1810*/  IMAD.WIDE R28, R11.reuse, 0x4, R28 ;  /* 0x000000040b1c7825 */ /* 0x040fe400078e021c */
[----:B------:R-:W2:Y:S04]  /*1820*/  LDG.E R38, desc[UR10][R38.64] ;  /* 0x0000000a26267981 */ /* 0x000ea8000c1e1900 */
[----:B------:R-:W2:Y:S01]  /*1830*/  LDG.E R28, desc[UR10][R28.64] ;  /* 0x0000000a1c1c7981 */ /* 0x000ea2000c1e1900 */
[----:B----4-:R-:W-:-:S03]  /*1840*/  IMAD.WIDE R40, R11, 0x4, R40 ;  /* 0x000000040b287825 */ /* 0x010fc600078e0228 */
[----:B------:R-:W4:Y:S01]  /*1850*/  LDG.E R39, desc[UR10][R18.64+0x78] ;  /* 0x0000780a12277981 */ /* 0x000f22000c1e1900 */
[----:B------:R-:W-:-:S03]  /*1860*/  IMAD.WIDE R24, R11, 0x4, R24 ;  /* 0x000000040b187825 */ /* 0x000fc600078e0218 */
[----:B------:R-:W4:Y:S04]  /*1870*/  LDG.E R29, desc[UR10][R18.64+0x74] ;  /* 0x0000740a121d7981 */ /* 0x000f28000c1e1900 */
[----:B------:R0:W4:Y:S04]  /*1880*/  LDG.E R40, desc[UR10][R40.64] ;  /* 0x0000000a28287981 */ /* 0x000128000c1e1900 */
[----:B------:R1:W4:Y:S01]  /*1890*/  LDG.E R24, desc[UR10][R24.64] ;  /* 0x0000000a18187981 */ /* 0x000322000c1e1900 */
[----:B------:R-:W0:Y:S01]  /*18a0*/  S2UR UR5, SR_CgaCtaId ;  /* 0x00000000000579c3 */ /* 0x000e220000008800 */
[----:B------:R-:W-:-:S02]  /*18b0*/  SHF.R.S32.HI R47, RZ, 0x1f, R10 ;  /* 0x0000001fff2f7819 */ /* 0x000fc4000001140a */
[----:B------:R-:W-:Y:S02]  /*18c0*/  SHF.R.S32.HI R26, RZ, 0x1f, R11 ;  /* 0x0000001fff1a7819 */ /* 0x000fe4000001140b */
[----:B------:R-:W-:Y:S01]  /*18d0*/  LEA.HI R47, R47, R10, RZ, 0x5 ;  /* 0x0000000a2f2f7211 */ /* 0x000fe200078f28ff */
[----:B------:R-:W-:Y:S01]  /*18e0*/  UMOV UR4, 0x400 ;  /* 0x0000040000047882 */ /* 0x000fe20000000000 */
[----:B------:R-:W-:Y:S02]  /*18f0*/  LEA.HI R26, R26, R11, RZ, 0x5 ;  /* 0x0000000b1a1a7211 */ /* 0x000fe400078f28ff */
[----:B------:R-:W-:Y:S02]  /*1900*/  LOP3.LUT R47, R47, 0x1ffffe0, RZ, 0xc0, !PT ;  /* 0x01ffffe02f2f7812 */ /* 0x000fe400078ec0ff */
[----:B------:R-:W-:-:S03]  /*1910*/  LOP3.LUT R26, R26, 0x3fffffe0, RZ, 0xc0, !PT ;  /* 0x3fffffe01a1a7812 */ /* 0x000fc600078ec0ff */
[----:B------:R-:W-:Y:S02]  /*1920*/  IMAD.IADD R47, R10, 0x1, -R47 ;  /* 0x000000010a2f7824 */ /* 0x000fe400078e0a2f */
[----:B------:R-:W-:Y:S01]  /*1930*/  IMAD.IADD R26, R11, 0x1, -R26 ;  /* 0x000000010b1a7824 */ /* 0x000fe200078e0a1a */
[----:B0-----:R-:W-:-:S06]  /*1940*/  ULEA UR4, UR5, UR4, 0x18 ;  /* 0x0000000405047291 */ /* 0x001fcc000f8ec0ff */
[----:B------:R-:W-:-:S05]  /*1950*/  LEA R47, R47, UR4, 0x7 ;  /* 0x000000042f2f7c11 */ /* 0x000fca000f8e38ff */
[----:B------:R-:W-:Y:S01]  /*1960*/  IMAD R26, R26, 0x4, R47 ;  /* 0x000000041a1a7824 */ /* 0x000fe200078e022f */
[----:B-----5:R-:W-:-:S04]  /*1970*/  VIADDMNMX R32, R34, R32, R49, !PT ;  /* 0x0000002022207246 */ /* 0x020fc80007800131 */
[----:B------:R-:W0:Y:S01]  /*1980*/  LDS R41, [R26] ;  /* 0x000000001a297984 */ /* 0x000e220000000800 */
[----:B---3--:R-:W-:-:S04]  /*1990*/  VIADDMNMX R30, R30, R45, R32, !PT ;  /* 0x0000002d1e1e7246 */ /* 0x008fc80007800120 */
[----:B------:R-:W-:-:S04]  /*19a0*/  VIADDMNMX R20, R20, R27, R30, !PT ;  /* 0x0000001b14147246 */ /* 0x000fc8000780011e */
[----:B------:R-:W-:-:S04]  /*19b0*/  VIADDMNMX R20, R36, R31, R20, !PT ;  /* 0x0000001f24147246 */ /* 0x000fc80007800114 */
[----:B------:R-:W-:Y:S01]  /*19c0*/  VIADDMNMX R12, R12, R21, R20, !PT ;  /* 0x000000150c0c7246 */ /* 0x000fe20007800114 */
[----:B-1----:R-:W-:-:S05]  /*19d0*/  IMAD.IADD R25, R7, 0x1, R4 ;  /* 0x0000000107197824 */ /* 0x002fca00078e0204 */
[----:B------:R-:W-:Y:S01]  /*19e0*/  ISETP.GE.AND P0, PT, R25, R4, PT ;  /* 0x000000041900720c */ /* 0x000fe20003f06270 */
[----:B------:R-:W-:Y:S01]  /*19f0*/  BSSY.RECONVERGENT B1, `(.L_x_6) ;  /* 0x0000053000017945 */ /* 0x000fe20003800200 */
[----:B--2---:R-:W-:-:S04]  /*1a00*/  VIADDMNMX R12, R38, R35, R12, !PT ;  /* 0x00000023260c7246 */ /* 0x004fc8000780010c */
[----:B------:R-:W-:-:S04]  /*1a10*/  VIADDMNMX R12, R28, R13, R12, !PT ;  /* 0x0000000d1c0c7246 */ /* 0x000fc8000780010c */
[----:B----4-:R-:W-:-:S04]  /*1a20*/  VIADDMNMX R12, R40, R37, R12, !PT ;  /* 0x00000025280c7246 */ /* 0x010fc8000780010c */
[----:B------:R-:W-:-:S04]  /*1a30*/  VIADDMNMX R12, R24, R29, R12, !PT ;  /* 0x0000001d180c7246 */ /* 0x000fc8000780010c */
[----:B------:R-:W-:-:S04]  /*1a40*/  VIADDMNMX R12, R42, R39, R12, !PT ;  /* 0x000000272a0c7246 */ /* 0x000fc8000780010c */
[----:B0-----:R-:W-:Y:S01]  /*1a50*/  VIMNMX R41, PT, PT, R12, R41, !PT ;  /* 0x000000290c297248 */ /* 0x001fe20007fe0100 */
[----:B------:R-:W-:Y:S06]  /*1a60*/  @P0 BRA `(.L_x_7) ;  /* 0x00000004002c0947 */ /* 0x000fec0003800000 */
[----:B------:R-:W0:Y:S01]  /*1a70*/  LDC.64 R18, c[0x0][0x380] ;  /* 0x0000e000ff127b82 */ /* 0x000e220000000a00 */
[C---:B------:R-:W-:Y:S01]  /*1a80*/  IMAD.WIDE R12, R4.reuse, 0x4, RZ ;  /* 0x00000004040c7825 */ /* 0x040fe200078e02ff */
[----:B------:R-:W-:Y:S03]  /*1a90*/  BSSY.RECONVERGENT B2, `(.L_x_8) ;  /* 0x000003d000027945 */ /* 0x000fe60003800200 */
[----:B------:R-:W-:-:S04]  /*1aa0*/  IMAD.WIDE R20, R4, 0x8, RZ ;  /* 0x0000000804147825 */ /* 0x000fc800078e02ff */
[----:B------:R-:W-:-:S04]  /*1ab0*/  IMAD.WIDE R12, R11, 0x4, -R12 ;  /* 0x000000040b0c7825 */ /* 0x000fc800078e0a0c */
[----:B------:R-:W-:Y:S01]  /*1ac0*/  IMAD.WIDE R20, R11, 0x8, -R20 ;  /* 0x000000080b147825 */ /* 0x000fe200078e0a14 */
[----:B------:R-:W-:-:S03]  /*1ad0*/  IADD3 R22, P0, PT, R22, R12, RZ ;  /* 0x0000000c16167210 */ /* 0x000fc60007f1e0ff */
[----:B------:R-:W-:Y:S01]  /*1ae0*/  IMAD.MOV.U32 R12, RZ, RZ, R25 ;  /* 0x000000ffff0c7224 */ /* 0x000fe200078e0019 */
[----:B------:R-:W-:Y:S01]  /*1af0*/  IADD3 R24, P1, PT, R22, 0x10, RZ ;  /* 0x0000001016187810 */ /* 0x000fe20007f3e0ff */
[----:B------:R-:W-:Y:S02]  /*1b00*/  IMAD.X R23, R23, 0x1, R13, P0 ;  /* 0x0000000117177824 */ /* 0x000fe400000e060d */
[----:B------:R-:W-:Y:S02]  /*1b10*/  IMAD.IADD R35, R9, 0x1, R4 ;  /* 0x0000000109237824 */ /* 0x000fe400078e0204 */
[----:B------:R-:W-:Y:S01]  /*1b20*/  IMAD.MOV.U32 R13, RZ, RZ, RZ ;  /* 0x000000ffff0d7224 */ /* 0x000fe200078e00ff */
[----:B0-----:R-:W-:Y:S01]  /*1b30*/  IADD3 R26, P3, PT, R20, R18, RZ ;  /* 0x00000012141a7210 */ /* 0x001fe20007f7e0ff */
[----:B------:R-:W-:-:S03]  /*1b40*/  IMAD.X R25, RZ, RZ, R23, P1 ;  /* 0x000000ffff197224 */ /* 0x000fc600008e0617 */
[----:B------:R-:W-:-:S04]  /*1b50*/  IADD3 R26, P4, PT, R26, 0x20, RZ ;  /* 0x000000201a1a7810 */ /* 0x000fc80007f9e0ff */
[----:B------:R-:W-:-:S09]  /*1b60*/  IADD3.X R27, PT, PT, RZ, R21, R19, P4, P3 ;  /* 0x00000015ff1b7210 */ /* 0x000fd200027e6413 */
.L_x_9:
[----:B------:R-:W-:-:S05]  /*1b70*/  IMAD.WIDE R44, R12, 0x8, R26 ;  /* 0x000000080c2c7825 */ /* 0x000fca00078e021a */
[----:B------:R-:W2:Y:S04]  /*1b80*/  LDG.E.64 R38, desc[UR10][R44.64+-0x18] ;  /* 0xffffe80a2c267981 */ /* 0x000ea8000c1e1b00 */
[----:B------:R-:W3:Y:S01]  /*1b90*/  LDG.E.64 R30, desc[UR10][R44.64+-0x10] ;  /* 0xfffff00a2c1e7981 */ /* 0x000ee2000c1e1b00 */
[----:B------:R-:W-:-:S03]  /*1ba0*/  IMAD.WIDE R46, R12, 0x4, R24 ;  /* 0x000000040c2e7825 */ /* 0x000fc600078e0218 */
[----:B------:R-:W4:Y:S04]  /*1bb0*/  LDG.E.64 R28, desc[UR10][R44.64+-0x8] ;  /* 0xfffff80a2c1c7981 */ /* 0x000f28000c1e1b00 */
[----:B------:R-:W5:Y:S04]  /*1bc0*/  LDG.E R34, desc[UR10][R46.64+-0x10] ;  /* 0xfffff00a2e227981 */ /* 0x000f68000c1e1900 */
[----:B------:R-:W5:Y:S04]  /*1bd0*/  LDG.E R37, desc[UR10][R46.64+-0xc] ;  /* 0xfffff40a2e257981 */ /* 0x000f68000c1e1900 */
[----:B------:R-:W5:Y:S04]  /*1be0*/  LDG.E.64 R50, desc[UR10][R44.64] ;  /* 0x0000000a2c327981 */ /* 0x000f68000c1e1b00 */
[----:B------:R-:W5:Y:S04]  /*1bf0*/  LDG.E.64 R48, desc[UR10][R44.64+0x8] ;  /* 0x0000080a2c307981 */ /* 0x000f68000c1e1b00 */
[----:B------:R-:W5:Y:S04]  /*1c00*/  LDG.E.64 R42, desc[UR10][R44.64+0x10] ;  /* 0x0000100a2c2a7981 */ /* 0x000f68000c1e1b00 */
[----:B------:R-:W5:Y:S04]  /*1c10*/  LDG.E R36, desc[UR10][R46.64+-0x4] ;  /* 0xfffffc0a2e247981 */ /* 0x000f68000c1e1900 */
[----:B------:R-:W5:Y:S01]  /*1c20*/  LDG.E R40, desc[UR10][R46.64+0x8] ;  /* 0x0000080a2e287981 */ /* 0x000f62000c1e1900 */
[----:B--2---:R-:W-:-:S05]  /*1c30*/  IMAD.WIDE R38, R11, 0x4, R38 ;  /* 0x000000040b267825 */ /* 0x004fca00078e0226 */
[----:B------:R-:W2:Y:S01]  /*1c40*/  LDG.E R32, desc[UR10][R38.64] ;  /* 0x0000000a26207981 */ /* 0x000ea2000c1e1900 */
[----:B---3--:R-:W-:-:S04]  /*1c50*/  IMAD.WIDE R30, R11, 0x4, R30 ;  /* 0x000000040b1e7825 */ /* 0x008fc800078e021e */
[C---:B----4-:R-:W-:Y:S02]  /*1c60*/  IMAD.WIDE R28, R11.reuse, 0x4, R28 ;  /* 0x000000040b1c7825 */ /* 0x050fe400078e021c */
[----:B------:R-:W3:Y:S04]  /*1c70*/  LDG.E R30, desc[UR10][R30.64] ;  /* 0x0000000a1e1e7981 */ /* 0x000ee8000c1e1900 */
[----:B------:R-:W4:Y:S01]  /*1c80*/  LDG.E R28, desc[UR10][R28.64] ;  /* 0x0000000a1c1c7981 */ /* 0x000f22000c1e1900 */
[----:B-----5:R-:W-:-:S03]  /*1c90*/  IMAD.WIDE R50, R11, 0x4, R50 ;  /* 0x000000040b327825 */ /* 0x020fc600078e0232 */
[----:B------:R-:W5:Y:S01]  /*1ca0*/  LDG.E R39, desc[UR10][R46.64] ;  /* 0x0000000a2e277981 */ /* 0x000f62000c1e1900 */
[----:B------:R-:W-:-:S03]  /*1cb0*/  IMAD.WIDE R48, R11, 0x4, R48 ;  /* 0x000000040b307825 */ /* 0x000fc600078e0230 */
[----:B------:R-:W5:Y:S01]  /*1cc0*/  LDG.E R38, desc[UR10][R46.64+0x4] ;  /* 0x0000040a2e267981 */ /* 0x000f62000c1e1900 */
[----:B--2---:R-:W-:-:S03]  /*1cd0*/  VIADDMNMX R32, R32, R34, R41, !PT ;  /* 0x0000002220207246 */ /* 0x004fc60007800129 */
[----:B------:R-:W4:Y:S01]  /*1ce0*/  LDG.E R41, desc[UR10][R46.64+-0x8] ;  /* 0xfffff80a2e297981 */ /* 0x000f22000c1e1900 */
[----:B------:R-:W-:-:S03]  /*1cf0*/  IMAD.WIDE R42, R11, 0x4, R42 ;  /* 0x000000040b2a7825 */ /* 0x000fc600078e022a */
[----:B------:R-:W5:Y:S01]  /*1d00*/  LDG.E R34, desc[UR10][R48.64] ;  /* 0x0000000a30227981 */ /* 0x000f62000c1e1900 */
[----:B---3--:R-:W-:-:S03]  /*1d10*/  VIADDMNMX R32, R30, R37, R32, !PT ;  /* 0x000000251e207246 */ /* 0x008fc60007800120 */
[----:B------:R-:W2:Y:S04]  /*1d20*/  LDG.E.64 R30, desc[UR10][R44.64+0x18] ;  /* 0x0000180a2c1e7981 */ /* 0x000ea8000c1e1b00 */
[----:B------:R-:W3:Y:S04]  /*1d30*/  LDG.E R37, desc[UR10][R50.64] ;  /* 0x0000000a32257981 */ /* 0x000ee8000c1e1900 */
[----:B------:R-:W5:Y:S01]  /*1d40*/  LDG.E R43, desc[UR10][R42.64] ;  /* 0x0000000a2a2b7981 */ /* 0x000f62000c1e1900 */
[----:B----4-:R-:W-:-:S03]  /*1d50*/  VIADDMNMX R32, R28, R41, R32, !PT ;  /* 0x000000291c207246 */ /* 0x010fc60007800120 */
[----:B------:R-:W4:Y:S04]  /*1d60*/  LDG.E.64 R28, desc[UR10][R44.64+0x20] ;  /* 0x0000200a2c1c7981 */ /* 0x000f28000c1e1b00 */
[----:B------:R-:W5:Y:S01]  /*1d70*/  LDG.E R41, desc[UR10][R46.64+0xc] ;  /* 0x00000c0a2e297981 */ /* 0x000f62000c1e1900 */
[----:B--2---:R-:W-:-:S06]  /*1d80*/  IMAD.WIDE R30, R11, 0x4, R30 ;  /* 0x000000040b1e7825 */ /* 0x004fcc00078e021e */
[----:B------:R-:W2:Y:S01]  /*1d90*/  LDG.E R31, desc[UR10][R30.64] ;  /* 0x0000000a1e1f7981 */ /* 0x000ea2000c1e1900 */
[----:B------:R-:W-:Y:S02]  /*1da0*/  VIADD R13, R13, 0x8 ;  /* 0x000000080d0d7836 */ /* 0x000fe40000000000 */
[----:B----4-:R-:W-:-:S06]  /*1db0*/  IMAD.WIDE R28, R11, 0x4, R28 ;  /* 0x000000040b1c7825 */ /* 0x010fcc00078e021c */
[----:B------:R-:W4:Y:S01]  /*1dc0*/  LDG.E R28, desc[UR10][R28.64] ;  /* 0x0000000a1c1c7981 */ /* 0x000f22000c1e1900 */
[----:B---3--:R-:W-:Y:S02]  /*1dd0*/  VIADDMNMX R32, R37, R36, R32, !PT ;  /* 0x0000002425207246 */ /* 0x008fe40007800120 */
[----:B------:R-:W-:Y:S02]  /*1de0*/  ISETP.NE.AND P0, PT, R13, 0x20, PT ;  /* 0x000000200d00780c */ /* 0x000fe40003f05270 */
[----:B-----5:R-:W-:-:S04]  /*1df0*/  VIADDMNMX R32, R34, R39, R32, !PT ;  /* 0x0000002722207246 */ /* 0x020fc80007800120 */
[----:B------:R-:W-:-:S04]  /*1e00*/  VIADDMNMX R32, R43, R38, R32, !PT ;  /* 0x000000262b207246 */ /* 0x000fc80007800120 */
[----:B--2---:R-:W-:Y:S01]  /*1e10*/  VIADDMNMX R32, R31, R40, R32, !PT ;  /* 0x000000281f207246 */ /* 0x004fe20007800120 */
[----:B------:R-:W-:Y:S02]  /*1e20*/  VIADD R35, R35, 0x8 ;  /* 0x0000000823237836 */ /* 0x000fe40000000000 */
[----:B------:R-:W-:Y:S01]  /*1e30*/  VIADD R12, R12, 0x8 ;  /* 0x000000080c0c7836 */ /* 0x000fe20000000000 */
[----:B----4-:R-:W-:Y:S01]  /*1e40*/  VIADDMNMX R41, R28, R41, R32, !PT ;  /* 0x000000291c297246 */ /* 0x010fe20007800120 */
[----:B------:R-:W-:Y:S06]  /*1e50*/  @P0 BRA `(.L_x_9) ;  /* 0xfffffffc00440947 */ /* 0x000fec000383ffff */
[----:B------:R-:W-:Y:S05]  /*1e60*/  BSYNC.RECONVERGENT B2 ;  /* 0x0000000000027941 */ /* 0x000fea0003800200 */
.L_x_8:
[----:B------:R-:W-:-:S13]  /*1e70*/  ISETP.NE.AND P0, PT, R33, R8, PT ;  /* 0x000000082100720c */ /* 0x000fda0003f05270 */
[----:B------:R-:W-:Y:S05]  /*1e80*/  @P0 BRA `(.L_x_7) ;  /* 0x0000000000240947 */ /* 0x000fea0003800000 */
[----:B------:R-:W-:-:S04]  /*1e90*/  IADD3 R12, P0, P1, R20, 0x48, R18 ;  /* 0x00000048140c7810 */ /* 0x000fc8000791e012 */
[----:B------:R-:W-:-:S03]  /*1ea0*/  IADD3.X R13, PT, PT, R21, R19, RZ, P0, P1 ;  /* 0x00000013150d7210 */ /* 0x000fc600007e24ff */
[----:B------:R-:W-:-:S06]  /*1eb0*/  IMAD.WIDE R12, R35, 0x8, R12 ;  /* 0x00000008230c7825 */ /* 0x000fcc00078e020c */
[----:B------:R-:W2:Y:S01]  /*1ec0*/  LDG.E.64 R12, desc[UR10][R12.64] ;  /* 0x0000000a0c0c7981 */ /* 0x000ea2000c1e1b00 */
[----:B------:R-:W-:-:S06]  /*1ed0*/  IMAD.WIDE R22, R35, 0x4, R22 ;  /* 0x0000000423167825 */ /* 0x000fcc00078e0216 */
[----:B------:R-:W3:Y:S01]  /*1ee0*/  LDG.E R22, desc[UR10][R22.64+0x20] ;  /* 0x0000200a16167981 */ /* 0x000ee2000c1e1900 */
[----:B--2---:R-:W-:-:S06]  /*1ef0*/  IMAD.WIDE R18, R11, 0x4, R12 ;  /* 0x000000040b127825 */ /* 0x004fcc00078e020c */
[----:B------:R-:W3:Y:S02]  /*1f00*/  LDG.E R18, desc[UR10][R18.64] ;  /* 0x0000000a12127981 */ /* 0x000ee4000c1e1900 */
[----:B---3--:R-:W-:-:S07]  /*1f10*/  VIADDMNMX R41, R18, R22, R41, !PT ;  /* 0x0000001612297246 */ /* 0x008fce0007800129 */
.L_x_7:
[----:B------:R-:W-:Y:S05]  /*1f20*/  BSYNC.RECONVERGENT B1 ;  /* 0x0000000000017941 */ /* 0x000fea0003800200 */
.L_x_6:
[----:B------:R-:W0:Y:S01]  /*1f30*/  LDCU.64 UR4, c[0x0][0x390] ;  /* 0x00007200ff0477ac */ /* 0x000e220008000a00 */
[----:B------:R1:W5:Y:S01]  /*1f40*/  LDG.E R14, desc[UR10][R14.64+-0x4] ;  /* 0xfffffc0a0e0e7981 */ /* 0x000362000c1e1900 */
[----:B0-----:R-:W-:-:S04]  /*1f50*/  IADD3 R12, P0, PT, R10, UR4, RZ ;  /* 0x000000040a0c7c10 */ /* 0x001fc8000ff1e0ff */
[----:B------:R-:W-:Y:S02]  /*1f60*/  LEA.HI.X.SX32 R13, R10, UR5, 0x1, P0 ;  /* 0x000000050a0d7c11 */ /* 0x000fe400080f0eff */
[----:B------:R-:W-:-:S03]  /*1f70*/  IADD3 R10, P0, PT, R4, R12, RZ ;  /* 0x0000000c040a7210 */ /* 0x000fc60007f1e0ff */
[----:B------:R-:W2:Y:S01]  /*1f80*/  LDG.E.U8 R12, desc[UR10][R12.64] ;  /* 0x0000000a0c0c7981 */ /* 0x000ea2000c1e1100 */
[----:B------:R-:W-:-:S05]  /*1f90*/  LEA.HI.X.SX32 R11, R4, R13, 0x1, P0 ;  /* 0x0000000d040b7211 */ /* 0x000fca00000f0eff */
[----:B------:R-:W3:Y:S01]  /*1fa0*/  LDG.E.U8 R10, desc[UR10][R10.64] ;  /* 0x0000000a0a0a7981 */ /* 0x000ee2000c1e1100 */
[----:B------:R-:W-:Y:S01]  /*1fb0*/  BSSY.RECONVERGENT B1, `(.L_x_10) ;  /* 0x000000d000017945 */ /* 0x000fe20003800200 */
[----:B------:R-:W-:Y:S01]  /*1fc0*/  IMAD.MOV.U32 R18, RZ, RZ, 0x1 ;  /* 0x00000001ff127424 */ /* 0x000fe200078e00ff */
[----:B--2---:R-:W-:Y:S02]  /*1fd0*/  ISETP.EQ.AND P1, PT, R12, 0x41, PT ;  /* 0x000000410c00780c */ /* 0x004fe40003f22270 */
[----:B---3--:R-:W-:-:S13]  /*1fe0*/  ISETP.NE.AND P0, PT, R10, 0x55, PT ;  /* 0x000000550a00780c */ /* 0x008fda0003f05270 */
[----:B-1----:R-:W-:Y:S05]  /*1ff0*/  @!P0 BRA P1, `(.L_x_11) ;  /* 0x0000000000208947 */ /* 0x002fea0000800000 */
[C---:B------:R-:W-:Y:S02]  /*2000*/  ISETP.NE.AND P0, PT, R10.reuse, 0x41, PT ;  /* 0x000000410a00780c */ /* 0x040fe40003f05270 */
[----:B------:R-:W-:Y:S02]  /*2010*/  ISETP.NE.AND P1, PT, R10, 0x47, PT ;  /* 0x000000470a00780c */ /* 0x000fe40003f25270 */
[C---:B------:R-:W-:Y:S02]  /*2020*/  ISETP.EQ.AND P0, PT, R12.reuse, 0x55, !P0 ;  /* 0x000000550c00780c */ /* 0x040fe40004702270 */
[----:B------:R-:W-:-:S04]  /*2030*/  ISETP.EQ.AND P1, PT, R12, 0x43, !P1 ;  /* 0x000000430c00780c */ /* 0x000fc80004f22270 */
[----:B------:R-:W-:-:S13]  /*2040*/  PLOP3.LUT P1, PT, P0, P1, PT, 0xf8, 0x8f ;  /* 0x00000000008f781c */ /* 0x000fda0000723f70 */
[----:B------:R-:W-:-:S04]  /*2050*/  @!P1 ISETP.NE.AND P0, PT, R10, 0x43, PT ;  /* 0x000000430a00980c */ /* 0x000fc80003f05270 */
[----:B------:R-:W-:-:S04]  /*2060*/  @!P1 ISETP.EQ.AND P0, PT, R12, 0x47, !P0 ;  /* 0x000000470c00980c */ /* 0x000fc80004702270 */
[----:B------:R-:W-:-:S09]  /*2070*/  @!P1 SEL R18, RZ, 0x1, !P0 ;  /* 0x00000001ff129807 */ /* 0x000fd20004000000 */
.L_x_11:
[----:B------:R-:W-:Y:S05]  /*2080*/  BSYNC.RECONVERGENT B1 ;  /* 0x0000000000017941 */ /* 0x000fea0003800200 */
.L_x_10:
[----:B-----5:R-:W-:-:S05]  /*2090*/  VIADDMNMX R41, R18, R14, R41, !PT ;  /* 0x0000000e12297246 */ /* 0x020fca0007800129 */
[----:B------:R0:W-:Y:S02]  /*20a0*/  STG.E desc[UR10][R16.64], R41 ;  /* 0x0000002910007986 */ /* 0x0001e4000c10190a */
.L_x_5:
[----:B------:R-:W-:Y:S05]  /*20b0*/  BSYNC.RECONVERGENT B0 ;  /* 0x0000000000007941 */ /* 0x000fea0003800200 */
.L_x_4:
[----:B------:R-:W-:-:S13]  /*20c0*/  ISETP.NE.AND P0, PT, R4, R3, PT ;  /* 0x000000030400720c */ /* 0x000fda0003f05270 */
[----:B------:R-:W-:Y:S05]  /*20d0*/  @!P0 EXIT ;  /* 0x000000000000894d */ /* 0x000fea0003800000 */
[----:B------:R-:W-:Y:S01]  /*20e0*/  VIADD R4, R4, 0x1 ;  /* 0x0000000104047836 */ /* 0x000fe20000000000 */
[----:B------:R-:W-:Y:S06]  /*20f0*/  BRA `(.L_x_12) ;  /* 0xffffffec00687947 */ /* 0x000fec000383ffff */
.L_x_3:
[----:B------:R-:W0:Y:S01]  /*2100*/  LDC.64 R12, c[0x0][0x380] ;  /* 0x0000e000ff0c7b82 */ /* 0x000e220000000a00 */
[----:B------:R-:W1:Y:S01]  /*2110*/  LDCU.64 UR4, c[0x0][0x390] ;  /* 0x00007200ff0477ac */ /* 0x000e620008000a00 */
[C---:B------:R-:W-:Y:S01]  /*2120*/  VIADD R0, R8.reuse, 0xffffffde ;  /* 0xffffffde08007836 */ /* 0x040fe20000000000 */
[----:B------:R-:W-:Y:S01]  /*2130*/  PRMT R11, RZ, 0x7610, R11 ;  /* 0x00007610ff0b7816 */ /* 0x000fe2000000000b */
[C---:B------:R-:W-:Y:S02]  /*2140*/  VIADD R2, R8.reuse, 0x7 ;  /* 0x0000000708027836 */ /* 0x040fe40000000000 */
[----:B------:R-:W-:Y:S01]  /*2150*/  VIADD R5, R8, 0x3 ;  /* 0x0000000308057836 */ /* 0x000fe20000000000 */
[----:B------:R-:W-:Y:S01]  /*2160*/  PRMT R8, RZ, 0x7610, R8 ;  /* 0x00007610ff087816 */ /* 0x000fe20000000008 */
[----:B------:R-:W-:Y:S01]  /*2170*/  IMAD.MOV.U32 R9, RZ, RZ, RZ ;  /* 0x000000ffff097224 */ /* 0x000fe200078e00ff */
[----:B-1----:R-:W-:-:S04]  /*2180*/  IADD3 R14, P0, PT, R7, UR4, RZ ;  /* 0x00000004070e7c10 */ /* 0x002fc8000ff1e0ff */
[C---:B------:R-:W-:Y:S01]  /*2190*/  LEA.HI.X.SX32 R15, R7.reuse, UR5, 0x1, P0 ;  /* 0x00000005070f7c11 */ /* 0x040fe200080f0eff */
[----:B0-----:R-:W-:-:S08]  /*21a0*/  IMAD.WIDE R12, R7, 0x8, R12 ;  /* 0x00000008070c7825 */ /* 0x001fd000078e020c */
.L_x_24:
[----:B------:R-:W-:Y:S01]  /*21b0*/  IMAD.IADD R37, R7, 0x1, R4 ;  /* 0x0000000107257824 */ /* 0x000fe200078e0204 */
[----:B------:R-:W-:Y:S04]  /*21c0*/  BSSY.RECONVERGENT B0, `(.L_x_13) ;  /* 0x0000093000007945 */ /* 0x000fe80003800200 */
[----:B------:R-:W-:-:S13]  /*21d0*/  ISETP.GT.AND P0, PT, R37, R6, PT ;  /* 0x000000062500720c */ /* 0x000fda0003f04270 */
[----:B01----:R-:W-:Y:S05]  /*21e0*/  @P0 BRA `(.L_x_14) ;  /* 0x0000000800400947 */ /* 0x003fea0003800000 */
[----:B------:R-:W2:Y:S01]  /*21f0*/  LDG.E.64 R16, desc[UR10][R12.64] ;  /* 0x0000000a0c107981 */ /* 0x000ea2000c1e1b00 */
[----:B------:R-:W-:-:S05]  /*2200*/  IMAD.IADD R10, R0, 0x1, R9 ;  /* 0x00000001000a7824 */ /* 0x000fca00078e0209 */
[----:B------:R-:W-:Y:S01]  /*2210*/  ISETP.GE.U32.AND P0, PT, R10, 0x7, PT ;  /* 0x000000070a00780c */ /* 0x000fe20003f06070 */
[----:B--2---:R-:W-:-:S05]  /*2220*/  IMAD.WIDE R18, R37, 0x4, R16 ;  /* 0x0000000425127825 */ /* 0x004fca00078e0210 */
[----:B------:R0:W5:Y:S01]  /*2230*/  LDG.E R36, desc[UR10][R18.64] ;  /* 0x0000000a12247981 */ /* 0x000162000c1e1900 */
[----:B------:R-:W-:Y:S01]  /*2240*/  BSSY.RECONVERGENT B1, `(.L_x_15) ;  /* 0x0000034000017945 */ /* 0x000fe20003800200 */
[----:B------:R-:W-:Y:S01]  /*2250*/  LOP3.LUT P1, RZ, R4, 0x7, RZ, 0xc0, !PT ;  /* 0x0000000704ff7812 */ /* 0x000fe2000782c0ff */
[----:B------:R-:W-:-:S04]  /*2260*/  IMAD.MOV.U32 R39, RZ, RZ, RZ ;  /* 0x000000ffff277224 */ /* 0x000fc800078e00ff */
[----:B------:R-:W-:Y:S08]  /*2270*/  @!P0 BRA `(.L_x_16) ;  /* 0x0000000000c08947 */ /* 0x000ff00003800000 */
[----:B------:R-:W-:Y:S01]  /*2280*/  LOP3.LUT R39, R4, 0xfffffff8, RZ, 0xc0, !PT ;  /* 0xfffffff804277812 */ /* 0x000fe200078ec0ff */
[----:B------:R-:W-:-:S07]  /*2290*/  IMAD.MOV.U32 R10, RZ, RZ, RZ ;  /* 0x000000ffff0a7224 */ /* 0x000fce00078e00ff */
.L_x_17:
[----:B------:R-:W-:-:S05]  /*22a0*/  IMAD.WIDE.U32 R44, R10, 0x8, R12 ;  /* 0x000000080a2c7825 */ /* 0x000fca00078e000c */
[----:B------:R-:W2:Y:S04]  /*22b0*/  LDG.E.64 R46, desc[UR10][R44.64+0x8] ;  /* 0x0000080a2c2e7981 */ /* 0x000ea8000c1e1b00 */
[----:B------:R-:W3:Y:S04]  /*22c0*/  LDG.E.64 R32, desc[UR10][R44.64+0x10] ;  /* 0x0000100a2c207981 */ /* 0x000ee8000c1e1b00 */
[----:B------:R-:W4:Y:S04]  /*22d0*/  LDG.E.64 R34, desc[UR10][R44.64+0x18] ;  /* 0x0000180a2c227981 */ /* 0x000f28000c1e1b00 */
[----:B------:R-:W4:Y:S04]  /*22e0*/  LDG.E.64 R20, desc[UR10][R44.64+0x20] ;  /* 0x0000200a2c147981 */ /* 0x000f28000c1e1b00 */
[----:B------:R-:W4:Y:S04]  /*22f0*/  LDG.E.64 R22, desc[UR10][R44.64+0x28] ;  /* 0x0000280a2c167981 */ /* 0x000f28000c1e1b00 */
[----:B------:R-:W4:Y:S04]  /*2300*/  LDG.E.64 R24, desc[UR10][R44.64+0x30] ;  /* 0x0000300a2c187981 */ /* 0x000f28000c1e1b00 */
[----:B------:R-:W4:Y:S04]  /*2310*/  LDG.E.64 R26, desc[UR10][R44.64+0x38] ;  /* 0x0000380a2c1a7981 */ /* 0x000f28000c1e1b00 */
[----:B------:R-:W4:Y:S01]  /*2320*/  LDG.E.64 R28, desc[UR10][R44.64+0x40] ;  /* 0x0000400a2c1c7981 */ /* 0x000f22000c1e1b00 */
[----:B------:R-:W-:-:S04]  /*2330*/  IMAD.IADD R31, R7, 0x1, R10 ;  /* 0x00000001071f7824 */ /* 0x000fc800078e020a */
[----:B------:R-:W-:-:S05]  /*2340*/  IMAD.WIDE R30, R31, 0x4, R16 ;  /* 0x000000041f1e7825 */ /* 0x000fca00078e0210 */
[----:B------:R-:W4:Y:S04]  /*2350*/  LDG.E R41, desc[UR10][R30.64] ;  /* 0x0000000a1e297981 */ /* 0x000f28000c1e1900 */
[----:B------:R-:W4:Y:S04]  /*2360*/  LDG.E R43, desc[UR10][R30.64+0x4] ;  /* 0x0000040a1e2b7981 */ /* 0x000f28000c1e1900 */
[----:B------:R-:W4:Y:S04]  /*2370*/  LDG.E R45, desc[UR10][R30.64+0x8] ;  /* 0x0000080a1e2d7981 */ /* 0x000f28000c1e1900 */
[----:B------:R-:W4:Y:S01]  /*2380*/  LDG.E R49, desc[UR10][R30.64+0x10] ;  /* 0x0000100a1e317981 */ /* 0x000f22000c1e1900 */
[----:B--2---:R-:W-:-:S04]  /*2390*/  IMAD.WIDE R46, R37, 0x4, R46 ;  /* 0x00000004252e7825 */ /* 0x004fc800078e022e */
[C---:B---3--:R-:W-:Y:S01]  /*23a0*/  IMAD.WIDE R32, R37.reuse, 0x4, R32 ;  /* 0x0000000425207825 */ /* 0x048fe200078e0220 */
[----:B------:R-:W2:Y:S03]  /*23b0*/  LDG.E R38, desc[UR10][R46.64] ;  /* 0x0000000a2e267981 */ /* 0x000ea6000c1e1900 */
[C---:B----4-:R-:W-:Y:S02]  /*23c0*/  IMAD.WIDE R34, R37.reuse, 0x4, R34 ;  /* 0x0000000425227825 */ /* 0x050fe400078e0222 */
[----:B------:R-:W3:Y:S02]  /*23d0*/  LDG.E R32, desc[UR10][R32.64] ;  /* 0x0000000a20207981 */ /* 0x000ee4000c1e1900 */
[C---:B------:R-:W-:Y:S02]  /*23e0*/  IMAD.WIDE R20, R37.reuse, 0x4, R20 ;  /* 0x0000000425147825 */ /* 0x040fe400078e0214 */
[----:B------:R-:W4:Y:S02]  /*23f0*/  LDG.E R34, desc[UR10][R34.64] ;  /* 0x0000000a22227981 */ /* 0x000f24000c1e1900 */
[----:B------:R-:W-:-:S02]  /*2400*/  IMAD.WIDE R22, R37, 0x4, R22 ;  /* 0x0000000425167825 */ /* 0x000fc400078e0216 */
[----:B------:R-:W4:Y:S02]  /*2410*/  LDG.E R20, desc[UR10][R20.64] ;  /* 0x0000000a14147981 */ /* 0x000f24000c1e1900 */
[C---:B------:R-:W-:Y:S02]  /*2420*/  IMAD.WIDE R24, R37.reuse, 0x4, R24 ;  /* 0x0000000425187825 */ /* 0x040fe400078e0218 */
[----:B------:R-:W4:Y:S02]  /*2430*/  LDG.E R47, desc[UR10][R30.64+0xc] ;  /* 0x00000c0a1e2f7981 */ /* 0x000f24000c1e1900 */
[C---:B------:R-:W-:Y:S02]  /*2440*/  IMAD.WIDE R26, R37.reuse, 0x4, R26 ;  /* 0x00000004251a7825 */ /* 0x040fe400078e021a */
[----:B------:R-:W4:Y:S02]  /*2450*/  LDG.E R22, desc[UR10][R22.64] ;  /* 0x0000000a16167981 */ /* 0x000f24000c1e1900 */
[----:B------:R-:W-:-:S02]  /*2460*/  IMAD.WIDE R28, R37, 0x4, R28 ;  /* 0x00000004251c7825 */ /* 0x000fc400078e021c */
[----:B------:R-:W4:Y:S04]  /*2470*/  LDG.E R24, desc[UR10][R24.64] ;  /* 0x0000000a18187981 */ /* 0x000f28000c1e1900 */
[----:B------:R-:W4:Y:S04]  /*2480*/  LDG.E R33, desc[UR10][R30.64+0x14] ;  /* 0x0000140a1e217981 */ /* 0x000f28000c1e1900 */
[----:B------:R-:W4:Y:S04]  /*2490*/  LDG.E R26, desc[UR10][R26.64] ;  /* 0x0000000a1a1a7981 */ /* 0x000f28000c1e1900 */
[----:B------:R-:W4:Y:S04]  /*24a0*/  LDG.E R35, desc[UR10][R30.64+0x18] ;  /* 0x0000180a1e237981 */ /* 0x000f28000c1e1900 */
[----:B------:R-:W4:Y:S04]  /*24b0*/  LDG.E R21, desc[UR10][R30.64+0x1c] ;  /* 0x00001c0a1e157981 */ /* 0x000f28000c1e1900 */
[----:B------:R-:W4:Y:S01]  /*24c0*/  LDG.E R28, desc[UR10][R28.64] ;  /* 0x0000000a1c1c7981 */ /* 0x000f22000c1e1900 */
[----:B------:R-:W-:-:S05]  /*24d0*/  VIADD R10, R10, 0x8 ;  /* 0x000000080a0a7836 */ /* 0x000fca0000000000 */
[----:B------:R-:W-:Y:S02]  /*24e0*/  ISETP.NE.AND P0, PT, R10, R39, PT ;  /* 0x000000270a00720c */ /* 0x000fe40003f05270 */
[----:B--2--5:R-:W-:-:S04]  /*24f0*/  VIADDMNMX R38, R38, R41, R36, !PT ;  /* 0x0000002926267246 */ /* 0x024fc80007800124 */
[----:B---3--:R-:W-:-:S04]  /*2500*/  VIADDMNMX R32, R32, R43, R38, !PT ;  /* 0x0000002b20207246 */ /* 0x008fc80007800126 */
[----:B----4-:R-:W-:-:S04]  /*2510*/  VIADDMNMX R32, R34, R45, R32, !PT ;  /* 0x0000002d22207246 */ /* 0x010fc80007800120 */
[----:B------:R-:W-:-:S04]  /*2520*/  VIADDMNMX R20, R20, R47, R32, !PT ;  /* 0x0000002f14147246 */ /* 0x000fc80007800120 */
[----:B------:R-:W-:-:S04]  /*2530*/  VIADDMNMX R20, R22, R49, R20, !PT ;  /* 0x0000003116147246 */ /* 0x000fc80007800114 */
[----:B------:R-:W-:-:S04]  /*2540*/  VIADDMNMX R20, R24, R33, R20, !PT ;  /* 0x0000002118147246 */ /* 0x000fc80007800114 */
[----:B------:R-:W-:-:S04]  /*2550*/  VIADDMNMX R20, R26, R35, R20, !PT ;  /* 0x000000231a147246 */ /* 0x000fc80007800114 */
[----:B------:R-:W-:Y:S01]  /*2560*/  VIADDMNMX R36, R28, R21, R20, !PT ;  /* 0x000000151c247246 */ /* 0x000fe20007800114 */
[----:B------:R-:W-:Y:S06]  /*2570*/  @P0 BRA `(.L_x_17) ;  /* 0xfffffffc00480947 */ /* 0x000fec000383ffff */
.L_x_16:
[----:B------:R-:W-:Y:S05]  /*2580*/  BSYNC.RECONVERGENT B1 ;  /* 0x0000000000017941 */ /* 0x000fea0003800200 */
.L_x_15:
[----:B------:R-:W-:Y:S04]  /*2590*/  BSSY.RECONVERGENT B1, `(.L_x_18) ;  /* 0x000003e000017945 */ /* 0x000fe80003800200 */
[----:B------:R-:W-:Y:S05]  /*25a0*/  @!P1 BRA `(.L_x_19) ;  /* 0x0000000000f09947 */ /* 0x000fea0003800000 */
[----:B------:R-:W-:Y:S01]  /*25b0*/  IMAD.IADD R10, R2, 0x1, R11 ;  /* 0x00000001020a7824 */ /* 0x000fe200078e020b */
[----:B------:R-:W-:Y:S04]  /*25c0*/  BSSY.RECONVERGENT B2, `(.L_x_20) ;  /* 0x000001e000027945 */ /* 0x000fe80003800200 */
[----:B------:R-:W-:-:S04]  /*25d0*/  LOP3.LUT R10, R10, 0x7, RZ, 0xc0, !PT ;  /* 0x000000070a0a7812 */ /* 0x000fc800078ec0ff */
[C---:B------:R-:W-:Y:S01]  /*25e0*/  LOP3.LUT P1, RZ, R10.reuse, 0x3, RZ, 0xc0, !PT ;  /* 0x000000030aff7812 */ /* 0x040fe2000782c0ff */
[----:B------:R-:W-:-:S05]  /*25f0*/  VIADD R20, R10, 0xffffffff ;  /* 0xffffffff0a147836 */ /* 0x000fca0000000000 */
[----:B------:R-:W-:-:S13]  /*2600*/  ISETP.GE.U32.AND P0, PT, R20, 0x3, PT ;  /* 0x000000031400780c */ /* 0x000fda0003f06070 */
[----:B------:R-:W-:Y:S05]  /*2610*/  @!P0 BRA `(.L_x_21) ;  /* 0x0000000000608947 */ /* 0x000fea0003800000 */
[----:B------:R-:W-:-:S05]  /*2620*/  IMAD.WIDE R30, R39, 0x8, R12 ;  /* 0x00000008271e7825 */ /* 0x000fca00078e020c */
[----:B------:R-:W2:Y:S04]  /*2630*/  LDG.E.64 R26, desc[UR10][R30.64+0x8] ;  /* 0x0000080a1e1a7981 */ /* 0x000ea8000c1e1b00 */
[----:B------:R-:W3:Y:S04]  /*2640*/  LDG.E.64 R28, desc[UR10][R30.64+0x10] ;  /* 0x0000100a1e1c7981 */ /* 0x000ee8000c1e1b00 */
        /* <DEDUP_REMOVED lines=9> */
[C---:B---3--:R-:W-:Y:S02]  /*26e0*/  IMAD.WIDE R28, R37.reuse, 0x4, R28 ;  /* 0x00000004251c7825 */ /* 0x048fe400078e021c */
[----:B------:R-:W2:Y:S02]  /*26f0*/  LDG.E R26, desc[UR10][R26.64] ;  /* 0x0000000a1a1a7981 */ /* 0x000ea4000c1e1900 */
[C---:B----4-:R-:W-:Y:S02]  /*2700*/  IMAD.WIDE R20, R37.reuse, 0x4, R20 ;  /* 0x0000000425147825 */ /* 0x050fe400078e0214 */
[----:B------:R-:W3:Y:S02]  /*2710*/  LDG.E R28, desc[UR10][R28.64] ;  /* 0x0000000a1c1c7981 */ /* 0x000ee4000c1e1900 */
[----:B------:R-:W-:Y:S02]  /*2720*/  IMAD.WIDE R22, R37, 0x4, R22 ;  /* 0x0000000425167825 */ /* 0x000fe400078e0216 */
[----:B------:R-:W4:Y:S04]  /*2730*/  LDG.E R20, desc[UR10][R20.64] ;  /* 0x0000000a14147981 */ /* 0x000f28000c1e1900 */
[----:B------:R-:W4:Y:S01]  /*2740*/  LDG.E R22, desc[UR10][R22.64] ;  /* 0x0000000a16167981 */ /* 0x000f22000c1e1900 */
[----:B------:R-:W-:Y:S01]  /*2750*/  VIADD R39, R39, 0x4 ;  /* 0x0000000427277836 */ /* 0x000fe20000000000 */
[----:B--2--5:R-:W-:-:S04]  /*2760*/  VIADDMNMX R33, R26, R33, R36, !PT ;  /* 0x000000211a217246 */ /* 0x024fc80007800124 */
[----:B---3--:R-:W-:-:S04]  /*2770*/  VIADDMNMX R10, R28, R10, R33, !PT ;  /* 0x0000000a1c0a7246 */ /* 0x008fc80007800121 */
[----:B----4-:R-:W-:-:S04]  /*2780*/  VIADDMNMX R10, R20, R31, R10, !PT ;  /* 0x0000001f140a7246 */ /* 0x010fc8000780010a */
[----:B------:R-:W-:-:S07]  /*2790*/  VIADDMNMX R36, R22, R35, R10, !PT ;  /* 0x0000002316247246 */ /* 0x000fce000780010a */
.L_x_21:
[----:B------:R-:W-:Y:S05]  /*27a0*/  BSYNC.RECONVERGENT B2 ;  /* 0x0000000000027941 */ /* 0x000fea0003800200 */
.L_x_20:
[----:B------:R-:W-:Y:S05]  /*27b0*/  @!P1 BRA `(.L_x_19) ;  /* 0x00000000006c9947 */ /* 0x000fea0003800000 */
[----:B------:R-:W-:-:S05]  /*27c0*/  IMAD.IADD R10, R5, 0x1, R8 ;  /* 0x00000001050a7824 */ /* 0x000fca00078e0208 */
[C---:B------:R-:W-:Y:S02]  /*27d0*/  LOP3.LUT R20, R10.reuse, 0x3, RZ, 0xc0, !PT ;  /* 0x000000030a147812 */ /* 0x040fe400078ec0ff */
[----:B------:R-:W-:Y:S02]  /*27e0*/  LOP3.LUT R10, R10, 0x1, RZ, 0xc0, !PT ;  /* 0x000000010a0a7812 */ /* 0x000fe400078ec0ff */
[----:B------:R-:W-:Y:S02]  /*27f0*/  ISETP.NE.AND P0, PT, R20, 0x1, PT ;  /* 0x000000011400780c */ /* 0x000fe40003f05270 */
[----:B------:R-:W-:-:S11]  /*2800*/  ISETP.NE.U32.AND P1, PT, R10, 0x1, PT ;  /* 0x000000010a00780c */ /* 0x000fd60003f25070 */
[----:B------:R-:W-:-:S04]  /*2810*/  @P0 IMAD.WIDE R30, R39, 0x8, R12 ;  /* 0x00000008271e0825 */ /* 0x000fc800078e020c */
[----:B------:R-:W-:Y:S01]  /*2820*/  @P0 IMAD.IADD R33, R7, 0x1, R39 ;  /* 0x0000000107210824 */ /* 0x000fe200078e0227 */
[----:B------:R-:W2:Y:S01]  /*2830*/  @P0 LDG.E.64 R24, desc[UR10][R30.64+0x8] ;  /* 0x0000080a1e180981 */ /* 0x000ea2000c1e1b00 */
[----:B------:R-:W-:-:S03]  /*2840*/  @P0 VIADD R39, R39, 0x2 ;  /* 0x0000000227270836 */ /* 0x000fc60000000000 */
[----:B------:R-:W3:Y:S01]  /*2850*/  @P0 LDG.E.64 R22, desc[UR10][R30.64+0x10] ;  /* 0x0000100a1e160981 */ /* 0x000ee2000c1e1b00 */
[----:B------:R-:W-:-:S05]  /*2860*/  @!P1 IMAD.WIDE R28, R39, 0x8, R12 ;  /* 0x00000008271c9825 */ /* 0x000fca00078e020c */
[----:B------:R-:W4:Y:S01]  /*2870*/  @!P1 LDG.E.64 R20, desc[UR10][R28.64+0x8] ;  /* 0x0000080a1c149981 */ /* 0x000f22000c1e1b00 */
[----:B------:R-:W-:Y:S02]  /*2880*/  @!P1 IMAD.IADD R39, R7, 0x1, R39 ;  /* 0x0000000107279824 */ /* 0x000fe400078e0227 */
[----:B--2---:R-:W-:-:S04]  /*2890*/  @P0 IMAD.WIDE R26, R37, 0x4, R24 ;  /* 0x00000004251a0825 */ /* 0x004fc800078e0218 */
[----:B------:R-:W-:Y:S02]  /*28a0*/  @P0 IMAD.WIDE R24, R33, 0x4, R16 ;  /* 0x0000000421180825 */ /* 0x000fe400078e0210 */
[----:B------:R-:W2:Y:S02]  /*28b0*/  @P0 LDG.E R26, desc[UR10][R26.64] ;  /* 0x0000000a1a1a0981 */ /* 0x000ea4000c1e1900 */
[----:B---3--:R-:W-:Y:S02]  /*28c0*/  @P0 IMAD.WIDE R22, R37, 0x4, R22 ;  /* 0x0000000425160825 */ /* 0x008fe400078e0216 */
[----:B------:R-:W2:Y:S02]  /*28d0*/  @P0 LDG.E R33, desc[UR10][R24.64] ;  /* 0x0000000a18210981 */ /* 0x000ea4000c1e1900 */
[----:B------:R-:W-:Y:S02]  /*28e0*/  @!P1 IMAD.WIDE R16, R39, 0x4, R16 ;  /* 0x0000000427109825 */ /* 0x000fe400078e0210 */
[----:B------:R-:W3:Y:S02]  /*28f0*/  @P0 LDG.E R10, desc[UR10][R24.64+0x4] ;  /* 0x0000040a180a0981 */ /* 0x000ee4000c1e1900 */
[----:B----4-:R-:W-:-:S02]  /*2900*/  @!P1 IMAD.WIDE R20, R37, 0x4, R20 ;  /* 0x0000000425149825 */ /* 0x010fc400078e0214 */
[----:B------:R-:W3:Y:S04]  /*2910*/  @P0 LDG.E R22, desc[UR10][R22.64] ;  /* 0x0000000a16160981 */ /* 0x000ee8000c1e1900 */
[----:B------:R-:W4:Y:S04]  /*2920*/  @!P1 LDG.E R17, desc[UR10][R16.64] ;  /* 0x0000000a10119981 */ /* 0x000f28000c1e1900 */
[----:B------:R-:W4:Y:S01]  /*2930*/  @!P1 LDG.E R20, desc[UR10][R20.64] ;  /* 0x0000000a14149981 */ /* 0x000f22000c1e1900 */
[----:B--2--5:R-:W-:-:S04]  /*2940*/  @P0 VIADDMNMX R33, R26, R33, R36, !PT ;  /* 0x000000211a210246 */ /* 0x024fc80007800124 */
[----:B---3--:R-:W-:-:S04]  /*2950*/  @P0 VIADDMNMX R36, R22, R10, R33, !PT ;  /* 0x0000000a16240246 */ /* 0x008fc80007800121 */
[----:B----4-:R-:W-:-:S07]  /*2960*/  @!P1 VIADDMNMX R36, R20, R17, R36, !PT ;  /* 0x0000001114249246 */ /* 0x010fce0007800124 */
.L_x_19:
[----:B------:R-:W-:Y:S05]  /*2970*/  BSYNC.RECONVERGENT B1 ;  /* 0x0000000000017941 */ /* 0x000fea0003800200 */
.L_x_18:
[----:B------:R-:W2:Y:S01]  /*2980*/  LDG.E.64 R16, desc[UR10][R12.64+0x8] ;  /* 0x0000080a0c107981 */ /* 0x000ea2000c1e1b00 */
[----:B------:R-:W-:-:S03]  /*2990*/  IADD3 R20, P0, PT, R4, R14, RZ ;  /* 0x0000000e04147210 */ /* 0x000fc60007f1e0ff */
[----:B------:R-:W3:Y:S01]  /*29a0*/  LDG.E.U8 R10, desc[UR10][R14.64] ;  /* 0x0000000a0e0a7981 */ /* 0x000ee2000c1e1100 */
[----:B------:R-:W-:-:S05]  /*29b0*/  LEA.HI.X.SX32 R21, R4, R15, 0x1, P0 ;  /* 0x0000000f04157211 */ /* 0x000fca00000f0eff */
[----:B------:R-:W4:Y:S01]  /*29c0*/  LDG.E.U8 R20, desc[UR10][R20.64] ;  /* 0x0000000a14147981 */ /* 0x000f22000c1e1100 */
[----:B--2---:R-:W-:-:S06]  /*29d0*/  IMAD.WIDE R16, R37, 0x4, R16 ;  /* 0x0000000425107825 */ /* 0x004fcc00078e0210 */
[----:B------:R1:W5:Y:S01]  /*29e0*/  LDG.E R16, desc[UR10][R16.64+-0x4] ;  /* 0xfffffc0a10107981 */ /* 0x000362000c1e1900 */
[----:B---3--:R-:W-:Y:S02]  /*29f0*/  ISETP.EQ.AND P1, PT, R10, 0x41, PT ;  /* 0x000000410a00780c */ /* 0x008fe40003f22270 */
[----:B----4-:R-:W-:Y:S01]  /*2a00*/  ISETP.NE.AND P0, PT, R20, 0x55, PT ;  /* 0x000000551400780c */ /* 0x010fe20003f05270 */
[----:B------:R-:W-:Y:S01]  /*2a10*/  BSSY.RECONVERGENT B1, `(.L_x_22) ;  /* 0x000000b000017945 */ /* 0x000fe20003800200 */
[----:B------:R-:W-:-:S11]  /*2a20*/  IMAD.MOV.U32 R23, RZ, RZ, 0x1 ;  /* 0x00000001ff177424 */ /* 0x000fd600078e00ff */
        /* <DEDUP_REMOVED lines=9> */
.L_x_23:
[----:B------:R-:W-:Y:S05]  /*2ac0*/  BSYNC.RECONVERGENT B1 ;  /* 0x0000000000017941 */ /* 0x000fea0003800200 */
.L_x_22:
[----:B-----5:R-:W-:-:S05]  /*2ad0*/  VIADDMNMX R23, R23, R16, R36, !PT ;  /* 0x0000001017177246 */ /* 0x020fca0007800124 */
[----:B------:R1:W-:Y:S02]  /*2ae0*/  STG.E desc[UR10][R18.64], R23 ;  /* 0x0000001712007986 */ /* 0x0003e4000c10190a */
.L_x_14:
[----:B------:R-:W-:Y:S05]  /*2af0*/  BSYNC.RECONVERGENT B0 ;  /* 0x0000000000007941 */ /* 0x000fea0003800200 */
.L_x_13:
[----:B------:R-:W-:Y:S01]  /*2b00*/  ISETP.NE.AND P0, PT, R4, R3, PT ;  /* 0x000000030400720c */ /* 0x000fe20003f05270 */
[----:B------:R-:W-:Y:S02]  /*2b10*/  VIADD R11, R11, 0x1 ;  /* 0x000000010b0b7836 */ /* 0x000fe40000000000 */
[----:B------:R-:W-:Y:S02]  /*2b20*/  VIADD R8, R8, 0x1 ;  /* 0x0000000108087836 */ /* 0x000fe40000000000 */
[----:B------:R-:W-:Y:S02]  /*2b30*/  VIADD R4, R4, 0x1 ;  /* 0x0000000104047836 */ /* 0x000fe40000000000 */
[----:B------:R-:W-:-:S06]  /*2b40*/  VIADD R9, R9, 0x1 ;  /* 0x0000000109097836 */ /* 0x000fcc0000000000 */
[----:B------:R-:W-:Y:S05]  /*2b50*/  @P0 BRA `(.L_x_24) ;  /* 0xfffffff400940947 */ /* 0x000fea000383ffff */
[----:B------:R-:W-:Y:S05]  /*2b60*/  EXIT ;  /* 0x000000000000794d */ /* 0x000fea0003800000 */
.L_x_25:
[----:B------:R-:W-:-:S00]  /*2b70*/  BRA `(.L_x_25) ;  /* 0xfffffffc00fc7947 */ /* 0x000fc0000383ffff */
[----:B------:R-:W-:-:S00]  /*2b80*/  NOP ;  /* 0x0000000000007918 */ /* 0x000fc00000000000 */
[----:B------:R-:W-:-:S00]  /*2b90*/  NOP ;  /* 0x0000000000007918 */ /* 0x000fc00000000000 */
[----:B------:R-:W-:-:S00]  /*2ba0*/  NOP ;  /* 0x0000000000007918 */ /* 0x000fc00000000000 */
[----:B------:R-:W-:-:S00]  /*2bb0*/  NOP ;  /* 0x0000000000007918 */ /* 0x000fc00000000000 */
[----:B------:R-:W-:-:S00]  /*2bc0*/  NOP ;  /* 0x0000000000007918 */ /* 0x000fc00000000000 */
[----:B------:R-:W-:-:S00]  /*2bd0*/  NOP ;  /* 0x0000000000007918 */ /* 0x000fc00000000000 */
[----:B------:R-:W-:-:S00]  /*2be0*/  NOP ;  /* 0x0000000000007918 */ /* 0x000fc00000000000 */
[----:B------:R-:W-:-:S00]  /*2bf0*/  NOP ;  /* 0x0000000000007918 */ /* 0x000fc00000000000 */
.L_x_26:


//--------------------- .nv.shared._Z8myKernelPPiiiPc --------------------------
	.section	.nv.shared._Z8myKernelPPiiiPc,"aw",@nobits
	.sectionflags	@""
	.align	8
.nv.shared._Z8myKernelPPiiiPc:
	.zero		5632


//--------------------- .nv.shared.reserved.0     --------------------------
	.section	.nv.shared.reserved.0,"aw",@nobits
	.weak		__nv_reservedSMEM_offset_0_alias
	.size		__nv_reservedSMEM_offset_0_alias, 0, 64
	.other		__nv_reservedSMEM_offset_0_alias,@"STO_CUDA_RESERVED_SHARED STV_DEFAULT"
__nv_reservedSMEM_offset_0_alias:
	.zero		0
	.zero		64


//--------------------- .nv.constant0._Z8myKernelPPiiiPc --------------------------
	.section	.nv.constant0._Z8myKernelPPiiiPc,"a",@progbits
	.sectionflags	@""
	.align	4
.nv.constant0._Z8myKernelPPiiiPc:
	.zero		920


//--------------------- SYMBOLS --------------------------

	.type		.nv.reservedSmem.offset0,@object
	.size		.nv.reservedSmem.offset0,0x4
	.type		.nv.reservedSmem.cap,@object
	.size		.nv.reservedSmem.cap,0x4
